//
// Generated by NVIDIA NVVM Compiler
//
// Compiler Build ID: CL-36424714
// Cuda compilation tools, release 13.0, V13.0.88
// Based on NVVM 20.0.0
//

.version 9.0
.target sm_100
.address_size 64

	// .globl	_Z6shrinkPKffPfi

.visible .entry _Z6shrinkPKffPfi(
	.param .u64 .ptr .align 1 _Z6shrinkPKffPfi_param_0,
	.param .f32 _Z6shrinkPKffPfi_param_1,
	.param .u64 .ptr .align 1 _Z6shrinkPKffPfi_param_2,
	.param .u32 _Z6shrinkPKffPfi_param_3
)
{
	.reg .pred 	%p<4>;
	.reg .b32 	%r<6>;
	.reg .b32 	%f<8>;
	.reg .b64 	%rd<8>;

	ld.param.u64 	%rd2, [_Z6shrinkPKffPfi_param_0];
	ld.param.f32 	%f2, [_Z6shrinkPKffPfi_param_1];
	ld.param.u64 	%rd3, [_Z6shrinkPKffPfi_param_2];
	ld.param.u32 	%r2, [_Z6shrinkPKffPfi_param_3];
	mov.u32 	%r3, %tid.x;
	mov.u32 	%r4, %ntid.x;
	mov.u32 	%r5, %ctaid.x;
	mad.lo.s32 	%r1, %r4, %r5, %r3;
	setp.ge.s32 	%p1, %r1, %r2;
	@%p1 bra 	$L__BB0_3;
	cvta.to.global.u64 	%rd4, %rd3;
	cvta.to.global.u64 	%rd5, %rd2;
	mul.wide.s32 	%rd6, %r1, 4;
	add.s64 	%rd7, %rd5, %rd6;
	ld.global.f32 	%f3, [%rd7];
	abs.f32 	%f4, %f3;
	setp.gt.f32 	%p2, %f4, %f2;
	sub.f32 	%f5, %f4, %f2;
	selp.f32 	%f1, %f5, 0f00000000, %p2;
	add.s64 	%rd1, %rd4, %rd6;
	st.global.f32 	[%rd1], %f1;
	ld.global.f32 	%f6, [%rd7];
	setp.geu.f32 	%p3, %f6, 0f00000000;
	@%p3 bra 	$L__BB0_3;
	neg.f32 	%f7, %f1;
	st.global.f32 	[%rd1], %f7;
$L__BB0_3:
	ret;

}
	// .globl	_Z9set_arrayPfif
.visible .entry _Z9set_arrayPfif(
	.param .u64 .ptr .align 1 _Z9set_arrayPfif_param_0,
	.param .u32 _Z9set_arrayPfif_param_1,
	.param .f32 _Z9set_arrayPfif_param_2
)
{
	.reg .pred 	%p<2>;
	.reg .b32 	%r<6>;
	.reg .b32 	%f<2>;
	.reg .b64 	%rd<5>;

	ld.param.u64 	%rd1, [_Z9set_arrayPfif_param_0];
	ld.param.u32 	%r2, [_Z9set_arrayPfif_param_1];
	ld.param.f32 	%f1, [_Z9set_arrayPfif_param_2];
	mov.u32 	%r3, %tid.x;
	mov.u32 	%r4, %ntid.x;
	mov.u32 	%r5, %ctaid.x;
	mad.lo.s32 	%r1, %r4, %r5, %r3;
	setp.ge.s32 	%p1, %r1, %r2;
	@%p1 bra 	$L__BB1_2;
	cvta.to.global.u64 	%rd2, %rd1;
	mul.wide.s32 	%rd3, %r1, 4;
	add.s64 	%rd4, %rd2, %rd3;
	st.global.f32 	[%rd4], %f1;
$L__BB1_2:
	ret;

}
	// .globl	_Z7set_nzxPbPKfif
.visible .entry _Z7set_nzxPbPKfif(
	.param .u64 .ptr .align 1 _Z7set_nzxPbPKfif_param_0,
	.param .u64 .ptr .align 1 _Z7set_nzxPbPKfif_param_1,
	.param .u32 _Z7set_nzxPbPKfif_param_2,
	.param .f32 _Z7set_nzxPbPKfif_param_3
)
{
	.reg .pred 	%p<3>;
	.reg .b16 	%rs<2>;
	.reg .b32 	%r<6>;
	.reg .b32 	%f<4>;
	.reg .b64 	%rd<9>;

	ld.param.u64 	%rd1, [_Z7set_nzxPbPKfif_param_0];
	ld.param.u64 	%rd2, [_Z7set_nzxPbPKfif_param_1];
	ld.param.u32 	%r2, [_Z7set_nzxPbPKfif_param_2];
	ld.param.f32 	%f1, [_Z7set_nzxPbPKfif_param_3];
	mov.u32 	%r3, %tid.x;
	mov.u32 	%r4, %ntid.x;
	mov.u32 	%r5, %ctaid.x;
	mad.lo.s32 	%r1, %r4, %r5, %r3;
	setp.ge.s32 	%p1, %r1, %r2;
	@%p1 bra 	$L__BB2_2;
	cvta.to.global.u64 	%rd3, %rd2;
	cvta.to.global.u64 	%rd4, %rd1;
	cvt.s64.s32 	%rd5, %r1;
	mul.wide.s32 	%rd6, %r1, 4;
	add.s64 	%rd7, %rd3, %rd6;
	ld.global.f32 	%f2, [%rd7];
	abs.f32 	%f3, %f2;
	setp.gt.f32 	%p2, %f3, %f1;
	selp.u16 	%rs1, 1, 0, %p2;
	add.s64 	%rd8, %rd4, %rd5;
	st.global.u8 	[%rd8], %rs1;
$L__BB2_2:
	ret;

}
	// .globl	_Z11scale_arrayPKfifPf
.visible .entry _Z11scale_arrayPKfifPf(
	.param .u64 .ptr .align 1 _Z11scale_arrayPKfifPf_param_0,
	.param .u32 _Z11scale_arrayPKfifPf_param_1,
	.param .f32 _Z11scale_arrayPKfifPf_param_2,
	.param .u64 .ptr .align 1 _Z11scale_arrayPKfifPf_param_3
)
{
	.reg .pred 	%p<2>;
	.reg .b32 	%r<6>;
	.reg .b32 	%f<4>;
	.reg .b64 	%rd<8>;

	ld.param.u64 	%rd1, [_Z11scale_arrayPKfifPf_param_0];
	ld.param.u32 	%r2, [_Z11scale_arrayPKfifPf_param_1];
	ld.param.f32 	%f1, [_Z11scale_arrayPKfifPf_param_2];
	ld.param.u64 	%rd2, [_Z11scale_arrayPKfifPf_param_3];
	mov.u32 	%r3, %tid.x;
	mov.u32 	%r4, %ntid.x;
	mov.u32 	%r5, %ctaid.x;
	mad.lo.s32 	%r1, %r4, %r5, %r3;
	setp.ge.s32 	%p1, %r1, %r2;
	@%p1 bra 	$L__BB3_2;
	cvta.to.global.u64 	%rd3, %rd1;
	cvta.to.global.u64 	%rd4, %rd2;
	mul.wide.s32 	%rd5, %r1, 4;
	add.s64 	%rd6, %rd3, %rd5;
	ld.global.f32 	%f2, [%rd6];
	mul.f32 	%f3, %f1, %f2;
	add.s64 	%rd7, %rd4, %rd5;
	st.global.f32 	[%rd7], %f3;
$L__BB3_2:
	ret;

}
	// .globl	_Z10add_arraysPKfS0_Pfi
.visible .entry _Z10add_arraysPKfS0_Pfi(
	.param .u64 .ptr .align 1 _Z10add_arraysPKfS0_Pfi_param_0,
	.param .u64 .ptr .align 1 _Z10add_arraysPKfS0_Pfi_param_1,
	.param .u64 .ptr .align 1 _Z10add_arraysPKfS0_Pfi_param_2,
	.param .u32 _Z10add_arraysPKfS0_Pfi_param_3
)
{
	.reg .pred 	%p<2>;
	.reg .b32 	%r<6>;
	.reg .b32 	%f<4>;
	.reg .b64 	%rd<11>;

	ld.param.u64 	%rd1, [_Z10add_arraysPKfS0_Pfi_param_0];
	ld.param.u64 	%rd2, [_Z10add_arraysPKfS0_Pfi_param_1];
	ld.param.u64 	%rd3, [_Z10add_arraysPKfS0_Pfi_param_2];
	ld.param.u32 	%r2, [_Z10add_arraysPKfS0_Pfi_param_3];
	mov.u32 	%r3, %tid.x;
	mov.u32 	%r4, %ntid.x;
	mov.u32 	%r5, %ctaid.x;
	mad.lo.s32 	%r1, %r4, %r5, %r3;
	setp.ge.s32 	%p1, %r1, %r2;
	@%p1 bra 	$L__BB4_2;
	cvta.to.global.u64 	%rd4, %rd1;
	cvta.to.global.u64 	%rd5, %rd2;
	cvta.to.global.u64 	%rd6, %rd3;
	mul.wide.s32 	%rd7, %r1, 4;
	add.s64 	%rd8, %rd4, %rd7;
	ld.global.f32 	%f1, [%rd8];
	add.s64 	%rd9, %rd5, %rd7;
	ld.global.f32 	%f2, [%rd9];
	add.f32 	%f3, %f1, %f2;
	add.s64 	%rd10, %rd6, %rd7;
	st.global.f32 	[%rd10], %f3;
$L__BB4_2:
	ret;

}
	// .globl	_Z19calculate_inner_valPKffS0_Pfi
.visible .entry _Z19calculate_inner_valPKffS0_Pfi(
	.param .u64 .ptr .align 1 _Z19calculate_inner_valPKffS0_Pfi_param_0,
	.param .f32 _Z19calculate_inner_valPKffS0_Pfi_param_1,
	.param .u64 .ptr .align 1 _Z19calculate_inner_valPKffS0_Pfi_param_2,
	.param .u64 .ptr .align 1 _Z19calculate_inner_valPKffS0_Pfi_param_3,
	.param .u32 _Z19calculate_inner_valPKffS0_Pfi_param_4
)
{
	.reg .pred 	%p<2>;
	.reg .b32 	%r<6>;
	.reg .b32 	%f<6>;
	.reg .b64 	%rd<11>;

	ld.param.u64 	%rd1, [_Z19calculate_inner_valPKffS0_Pfi_param_0];
	ld.param.f32 	%f1, [_Z19calculate_inner_valPKffS0_Pfi_param_1];
	ld.param.u64 	%rd2, [_Z19calculate_inner_valPKffS0_Pfi_param_2];
	ld.param.u64 	%rd3, [_Z19calculate_inner_valPKffS0_Pfi_param_3];
	ld.param.u32 	%r2, [_Z19calculate_inner_valPKffS0_Pfi_param_4];
	mov.u32 	%r3, %tid.x;
	mov.u32 	%r4, %ntid.x;
	mov.u32 	%r5, %ctaid.x;
	mad.lo.s32 	%r1, %r4, %r5, %r3;
	setp.ge.s32 	%p1, %r1, %r2;
	@%p1 bra 	$L__BB5_2;
	cvta.to.global.u64 	%rd4, %rd1;
	cvta.to.global.u64 	%rd5, %rd2;
	cvta.to.global.u64 	%rd6, %rd3;
	mul.wide.s32 	%rd7, %r1, 4;
	add.s64 	%rd8, %rd4, %rd7;
	ld.global.f32 	%f2, [%rd8];
	add.s64 	%rd9, %rd5, %rd7;
	ld.global.f32 	%f3, [%rd9];
	sub.f32 	%f4, %f2, %f3;
	fma.rn.f32 	%f5, %f1, %f4, %f2;
	add.s64 	%rd10, %rd6, %rd7;
	st.global.f32 	[%rd10], %f5;
$L__BB5_2:
	ret;

}
	// .globl	_Z15scale_sub_arrayPKffS0_S0_Pfi
.visible .entry _Z15scale_sub_arrayPKffS0_S0_Pfi(
	.param .u64 .ptr .align 1 _Z15scale_sub_arrayPKffS0_S0_Pfi_param_0,
	.param .f32 _Z15scale_sub_arrayPKffS0_S0_Pfi_param_1,
	.param .u64 .ptr .align 1 _Z15scale_sub_arrayPKffS0_S0_Pfi_param_2,
	.param .u64 .ptr .align 1 _Z15scale_sub_arrayPKffS0_S0_Pfi_param_3,
	.param .u64 .ptr .align 1 _Z15scale_sub_arrayPKffS0_S0_Pfi_param_4,
	.param .u32 _Z15scale_sub_arrayPKffS0_S0_Pfi_param_5
)
{
	.reg .pred 	%p<2>;
	.reg .b32 	%r<6>;
	.reg .b32 	%f<8>;
	.reg .b64 	%rd<14>;

	ld.param.u64 	%rd1, [_Z15scale_sub_arrayPKffS0_S0_Pfi_param_0];
	ld.param.f32 	%f1, [_Z15scale_sub_arrayPKffS0_S0_Pfi_param_1];
	ld.param.u64 	%rd2, [_Z15scale_sub_arrayPKffS0_S0_Pfi_param_2];
	ld.param.u64 	%rd3, [_Z15scale_sub_arrayPKffS0_S0_Pfi_param_3];
	ld.param.u64 	%rd4, [_Z15scale_sub_arrayPKffS0_S0_Pfi_param_4];
	ld.param.u32 	%r2, [_Z15scale_sub_arrayPKffS0_S0_Pfi_param_5];
	mov.u32 	%r3, %tid.x;
	mov.u32 	%r4, %ntid.x;
	mov.u32 	%r5, %ctaid.x;
	mad.lo.s32 	%r1, %r4, %r5, %r3;
	setp.ge.s32 	%p1, %r1, %r2;
	@%p1 bra 	$L__BB6_2;
	cvta.to.global.u64 	%rd5, %rd1;
	cvta.to.global.u64 	%rd6, %rd2;
	cvta.to.global.u64 	%rd7, %rd3;
	cvta.to.global.u64 	%rd8, %rd4;
	mul.wide.s32 	%rd9, %r1, 4;
	add.s64 	%rd10, %rd5, %rd9;
	ld.global.f32 	%f2, [%rd10];
	add.s64 	%rd11, %rd6, %rd9;
	ld.global.f32 	%f3, [%rd11];
	add.s64 	%rd12, %rd7, %rd9;
	ld.global.f32 	%f4, [%rd12];
	add.f32 	%f5, %f3, %f4;
	mul.f32 	%f6, %f1, %f5;
	sub.f32 	%f7, %f2, %f6;
	add.s64 	%rd13, %rd8, %rd9;
	st.global.f32 	[%rd13], %f7;
$L__BB6_2:
	ret;

}
	// .globl	_Z7manyOpsfPKfS0_S0_S0_Pfi
.visible .entry _Z7manyOpsfPKfS0_S0_S0_Pfi(
	.param .f32 _Z7manyOpsfPKfS0_S0_S0_Pfi_param_0,
	.param .u64 .ptr .align 1 _Z7manyOpsfPKfS0_S0_S0_Pfi_param_1,
	.param .u64 .ptr .align 1 _Z7manyOpsfPKfS0_S0_S0_Pfi_param_2,
	.param .u64 .ptr .align 1 _Z7manyOpsfPKfS0_S0_S0_Pfi_param_3,
	.param .u64 .ptr .align 1 _Z7manyOpsfPKfS0_S0_S0_Pfi_param_4,
	.param .u64 .ptr .align 1 _Z7manyOpsfPKfS0_S0_S0_Pfi_param_5,
	.param .u32 _Z7manyOpsfPKfS0_S0_S0_Pfi_param_6
)
{
	.reg .pred 	%p<2>;
	.reg .b32 	%r<6>;
	.reg .b32 	%f<9>;
	.reg .b64 	%rd<17>;

	ld.param.f32 	%f1, [_Z7manyOpsfPKfS0_S0_S0_Pfi_param_0];
	ld.param.u64 	%rd1, [_Z7manyOpsfPKfS0_S0_S0_Pfi_param_1];
	ld.param.u64 	%rd2, [_Z7manyOpsfPKfS0_S0_S0_Pfi_param_2];
	ld.param.u64 	%rd3, [_Z7manyOpsfPKfS0_S0_S0_Pfi_param_3];
	ld.param.u64 	%rd4, [_Z7manyOpsfPKfS0_S0_S0_Pfi_param_4];
	ld.param.u64 	%rd5, [_Z7manyOpsfPKfS0_S0_S0_Pfi_param_5];
	ld.param.u32 	%r2, [_Z7manyOpsfPKfS0_S0_S0_Pfi_param_6];
	mov.u32 	%r3, %tid.x;
	mov.u32 	%r4, %ntid.x;
	mov.u32 	%r5, %ctaid.x;
	mad.lo.s32 	%r1, %r4, %r5, %r3;
	setp.ge.s32 	%p1, %r1, %r2;
	@%p1 bra 	$L__BB7_2;
	cvta.to.global.u64 	%rd6, %rd1;
	cvta.to.global.u64 	%rd7, %rd2;
	cvta.to.global.u64 	%rd8, %rd3;
	cvta.to.global.u64 	%rd9, %rd4;
	cvta.to.global.u64 	%rd10, %rd5;
	mul.wide.s32 	%rd11, %r1, 4;
	add.s64 	%rd12, %rd6, %rd11;
	ld.global.f32 	%f2, [%rd12];
	add.s64 	%rd13, %rd7, %rd11;
	ld.global.f32 	%f3, [%rd13];
	sub.f32 	%f4, %f2, %f3;
	add.s64 	%rd14, %rd8, %rd11;
	ld.global.f32 	%f5, [%rd14];
	fma.rn.f32 	%f6, %f1, %f4, %f5;
	add.s64 	%rd15, %rd9, %rd11;
	ld.global.f32 	%f7, [%rd15];
	sub.f32 	%f8, %f6, %f7;
	add.s64 	%rd16, %rd10, %rd11;
	st.global.f32 	[%rd16], %f8;
$L__BB7_2:
	ret;

}
	// .globl	_Z16calculate_lambdaPKffS0_S0_S0_Pfi
.visible .entry _Z16calculate_lambdaPKffS0_S0_S0_Pfi(
	.param .u64 .ptr .align 1 _Z16calculate_lambdaPKffS0_S0_S0_Pfi_param_0,
	.param .f32 _Z16calculate_lambdaPKffS0_S0_S0_Pfi_param_1,
	.param .u64 .ptr .align 1 _Z16calculate_lambdaPKffS0_S0_S0_Pfi_param_2,
	.param .u64 .ptr .align 1 _Z16calculate_lambdaPKffS0_S0_S0_Pfi_param_3,
	.param .u64 .ptr .align 1 _Z16calculate_lambdaPKffS0_S0_S0_Pfi_param_4,
	.param .u64 .ptr .align 1 _Z16calculate_lambdaPKffS0_S0_S0_Pfi_param_5,
	.param .u32 _Z16calculate_lambdaPKffS0_S0_S0_Pfi_param_6
)
{
	.reg .pred 	%p<2>;
	.reg .b32 	%r<6>;
	.reg .b32 	%f<9>;
	.reg .b64 	%rd<17>;

	ld.param.u64 	%rd1, [_Z16calculate_lambdaPKffS0_S0_S0_Pfi_param_0];
	ld.param.f32 	%f1, [_Z16calculate_lambdaPKffS0_S0_S0_Pfi_param_1];
	ld.param.u64 	%rd2, [_Z16calculate_lambdaPKffS0_S0_S0_Pfi_param_2];
	ld.param.u64 	%rd3, [_Z16calculate_lambdaPKffS0_S0_S0_Pfi_param_3];
	ld.param.u64 	%rd4, [_Z16calculate_lambdaPKffS0_S0_S0_Pfi_param_4];
	ld.param.u64 	%rd5, [_Z16calculate_lambdaPKffS0_S0_S0_Pfi_param_5];
	ld.param.u32 	%r2, [_Z16calculate_lambdaPKffS0_S0_S0_Pfi_param_6];
	mov.u32 	%r3, %tid.x;
	mov.u32 	%r4, %ntid.x;
	mov.u32 	%r5, %ctaid.x;
	mad.lo.s32 	%r1, %r4, %r5, %r3;
	setp.ge.s32 	%p1, %r1, %r2;
	@%p1 bra 	$L__BB8_2;
	cvta.to.global.u64 	%rd6, %rd1;
	cvta.to.global.u64 	%rd7, %rd2;
	cvta.to.global.u64 	%rd8, %rd3;
	cvta.to.global.u64 	%rd9, %rd4;
	cvta.to.global.u64 	%rd10, %rd5;
	mul.wide.s32 	%rd11, %r1, 4;
	add.s64 	%rd12, %rd6, %rd11;
	ld.global.f32 	%f2, [%rd12];
	add.s64 	%rd13, %rd7, %rd11;
	ld.global.f32 	%f3, [%rd13];
	add.s64 	%rd14, %rd8, %rd11;
	ld.global.f32 	%f4, [%rd14];
	add.f32 	%f5, %f3, %f4;
	add.s64 	%rd15, %rd9, %rd11;
	ld.global.f32 	%f6, [%rd15];
	sub.f32 	%f7, %f5, %f6;
	fma.rn.f32 	%f8, %f1, %f7, %f2;
	add.s64 	%rd16, %rd10, %rd11;
	st.global.f32 	[%rd16], %f8;
$L__BB8_2:
	ret;

}
	// .globl	_Z4btzxfPKfS0_S0_Pfi
.visible .entry _Z4btzxfPKfS0_S0_Pfi(
	.param .f32 _Z4btzxfPKfS0_S0_Pfi_param_0,
	.param .u64 .ptr .align 1 _Z4btzxfPKfS0_S0_Pfi_param_1,
	.param .u64 .ptr .align 1 _Z4btzxfPKfS0_S0_Pfi_param_2,
	.param .u64 .ptr .align 1 _Z4btzxfPKfS0_S0_Pfi_param_3,
	.param .u64 .ptr .align 1 _Z4btzxfPKfS0_S0_Pfi_param_4,
	.param .u32 _Z4btzxfPKfS0_S0_Pfi_param_5
)
{
	.reg .pred 	%p<2>;
	.reg .b32 	%r<6>;
	.reg .b32 	%f<7>;
	.reg .b64 	%rd<14>;

	ld.param.f32 	%f1, [_Z4btzxfPKfS0_S0_Pfi_param_0];
	ld.param.u64 	%rd1, [_Z4btzxfPKfS0_S0_Pfi_param_1];
	ld.param.u64 	%rd2, [_Z4btzxfPKfS0_S0_Pfi_param_2];
	ld.param.u64 	%rd3, [_Z4btzxfPKfS0_S0_Pfi_param_3];
	ld.param.u64 	%rd4, [_Z4btzxfPKfS0_S0_Pfi_param_4];
	ld.param.u32 	%r2, [_Z4btzxfPKfS0_S0_Pfi_param_5];
	mov.u32 	%r3, %tid.x;
	mov.u32 	%r4, %ntid.x;
	mov.u32 	%r5, %ctaid.x;
	mad.lo.s32 	%r1, %r4, %r5, %r3;
	setp.ge.s32 	%p1, %r1, %r2;
	@%p1 bra 	$L__BB9_2;
	cvta.to.global.u64 	%rd5, %rd1;
	cvta.to.global.u64 	%rd6, %rd2;
	cvta.to.global.u64 	%rd7, %rd3;
	cvta.to.global.u64 	%rd8, %rd4;
	mul.wide.s32 	%rd9, %r1, 4;
	add.s64 	%rd10, %rd5, %rd9;
	ld.global.f32 	%f2, [%rd10];
	add.s64 	%rd11, %rd6, %rd9;
	ld.global.f32 	%f3, [%rd11];
	sub.f32 	%f4, %f2, %f3;
	add.s64 	%rd12, %rd7, %rd9;
	ld.global.f32 	%f5, [%rd12];
	fma.rn.f32 	%f6, %f1, %f4, %f5;
	add.s64 	%rd13, %rd8, %rd9;
	st.global.f32 	[%rd13], %f6;
$L__BB9_2:
	ret;

}
	// .globl	_Z4xbztPKffS0_S0_Pfi
.visible .entry _Z4xbztPKffS0_S0_Pfi(
	.param .u64 .ptr .align 1 _Z4xbztPKffS0_S0_Pfi_param_0,
	.param .f32 _Z4xbztPKffS0_S0_Pfi_param_1,
	.param .u64 .ptr .align 1 _Z4xbztPKffS0_S0_Pfi_param_2,
	.param .u64 .ptr .align 1 _Z4xbztPKffS0_S0_Pfi_param_3,
	.param .u64 .ptr .align 1 _Z4xbztPKffS0_S0_Pfi_param_4,
	.param .u32 _Z4xbztPKffS0_S0_Pfi_param_5
)
{
	.reg .pred 	%p<2>;
	.reg .b32 	%r<6>;
	.reg .b32 	%f<8>;
	.reg .b64 	%rd<14>;

	ld.param.u64 	%rd1, [_Z4xbztPKffS0_S0_Pfi_param_0];
	ld.param.f32 	%f1, [_Z4xbztPKffS0_S0_Pfi_param_1];
	ld.param.u64 	%rd2, [_Z4xbztPKffS0_S0_Pfi_param_2];
	ld.param.u64 	%rd3, [_Z4xbztPKffS0_S0_Pfi_param_3];
	ld.param.u64 	%rd4, [_Z4xbztPKffS0_S0_Pfi_param_4];
	ld.param.u32 	%r2, [_Z4xbztPKffS0_S0_Pfi_param_5];
	mov.u32 	%r3, %tid.x;
	mov.u32 	%r4, %ntid.x;
	mov.u32 	%r5, %ctaid.x;
	mad.lo.s32 	%r1, %r4, %r5, %r3;
	setp.ge.s32 	%p1, %r1, %r2;
	@%p1 bra 	$L__BB10_2;
	cvta.to.global.u64 	%rd5, %rd1;
	cvta.to.global.u64 	%rd6, %rd2;
	cvta.to.global.u64 	%rd7, %rd3;
	cvta.to.global.u64 	%rd8, %rd4;
	mul.wide.s32 	%rd9, %r1, 4;
	add.s64 	%rd10, %rd5, %rd9;
	ld.global.f32 	%f2, [%rd10];
	add.s64 	%rd11, %rd6, %rd9;
	ld.global.f32 	%f3, [%rd11];
	add.s64 	%rd12, %rd7, %rd9;
	ld.global.f32 	%f4, [%rd12];
	sub.f32 	%f5, %f3, %f4;
	mul.f32 	%f6, %f1, %f5;
	sub.f32 	%f7, %f2, %f6;
	add.s64 	%rd13, %rd8, %rd9;
	st.global.f32 	[%rd13], %f7;
$L__BB10_2:
	ret;

}
	// .globl	_Z8sign_minPKfPfi
.visible .entry _Z8sign_minPKfPfi(
	.param .u64 .ptr .align 1 _Z8sign_minPKfPfi_param_0,
	.param .u64 .ptr .align 1 _Z8sign_minPKfPfi_param_1,
	.param .u32 _Z8sign_minPKfPfi_param_2
)
{
	.reg .pred 	%p<4>;
	.reg .b32 	%r<7>;
	.reg .b32 	%f<7>;
	.reg .b64 	%rd<13>;

	ld.param.u64 	%rd2, [_Z8sign_minPKfPfi_param_0];
	ld.param.u64 	%rd3, [_Z8sign_minPKfPfi_param_1];
	ld.param.u32 	%r2, [_Z8sign_minPKfPfi_param_2];
	cvta.to.global.u64 	%rd1, %rd3;
	mov.u32 	%r3, %tid.x;
	mov.u32 	%r4, %ntid.x;
	mov.u32 	%r5, %ctaid.x;
	mad.lo.s32 	%r1, %r4, %r5, %r3;
	setp.ge.s32 	%p1, %r1, %r2;
	@%p1 bra 	$L__BB11_6;
	cvta.to.global.u64 	%rd4, %rd2;
	mul.wide.s32 	%rd5, %r1, 4;
	add.s64 	%rd6, %rd4, %rd5;
	ld.global.f32 	%f1, [%rd6];
	setp.neu.f32 	%p2, %f1, 0f00000000;
	@%p2 bra 	$L__BB11_3;
	add.s64 	%rd12, %rd1, %rd5;
	mov.b32 	%r6, 0;
	st.global.u32 	[%rd12], %r6;
	bra.uni 	$L__BB11_6;
$L__BB11_3:
	setp.geu.f32 	%p3, %f1, 0f00000000;
	@%p3 bra 	$L__BB11_5;
	abs.f32 	%f4, %f1;
	min.f32 	%f5, %f4, 0f3F800000;
	neg.f32 	%f6, %f5;
	add.s64 	%rd10, %rd1, %rd5;
	st.global.f32 	[%rd10], %f6;
	bra.uni 	$L__BB11_6;
$L__BB11_5:
	abs.f32 	%f2, %f1;
	min.f32 	%f3, %f2, 0f3F800000;
	add.s64 	%rd8, %rd1, %rd5;
	st.global.f32 	[%rd8], %f3;
$L__BB11_6:
	ret;

}


// ===== COMPILED SASS (sm_100) =====

	.target	sm_100

	.elftype	@"ET_EXEC"


//--------------------- .note.nv.tkinfo           --------------------------
	.section	.note.nv.tkinfo,"",@"SHT_NOTE"
	.sectionflags	@"SHF_NOTE_NV_TKINFO"
	.tkinfo
        /*0018*/ 	.word	0x00000002
        /*0030*/ 	.string	""
        /*0030*/ 	.string	"ptxas"
        /*0030*/ 	.string	"Cuda compilation tools, release 13.0, V13.0.88"
        /*0030*/ 	.string	"Build cuda_13.0.r13.0/compiler.36424714_0"
        /*0030*/ 	.string	"-arch sm_100 -m 64 "



//--------------------- .note.nv.cuinfo           --------------------------
	.section	.note.nv.cuinfo,"",@"SHT_NOTE"
	.sectionflags	@"SHF_NOTE_NV_CUINFO"
        /*0018*/ 	.short	0x0002
        /*001a*/ 	.short	0x0064
        /*001c*/ 	.short	0x0082
	.zero		2


//--------------------- .nv.info                  --------------------------
	.section	.nv.info,"",@"SHT_CUDA_INFO"
	.align	4


	//----- nvinfo : EIATTR_REGCOUNT
	.align		4
        /*0000*/ 	.byte	0x04, 0x2f
        /*0002*/ 	.short	(.L_1 - .L_0)
	.align		4
.L_0:
        /*0004*/ 	.word	index@(_Z6shrinkPKffPfi)
        /*0008*/ 	.word	0x0000000a


	//----- nvinfo : EIATTR_FRAME_SIZE
	.align		4
.L_1:
        /*000c*/ 	.byte	0x04, 0x11
        /*000e*/ 	.short	(.L_3 - .L_2)
	.align		4
.L_2:
        /*0010*/ 	.word	index@(_Z6shrinkPKffPfi)
        /*0014*/ 	.word	0x00000000


	//----- nvinfo : EIATTR_REGCOUNT
	.align		4
.L_3:
        /*0018*/ 	.byte	0x04, 0x2f
        /*001a*/ 	.short	(.L_5 - .L_4)
	.align		4
.L_4:
        /*001c*/ 	.word	index@(_Z9set_arrayPfif)
        /*0020*/ 	.word	0x0000000a


	//----- nvinfo : EIATTR_FRAME_SIZE
	.align		4
.L_5:
        /*0024*/ 	.byte	0x04, 0x11
        /*0026*/ 	.short	(.L_7 - .L_6)
	.align		4
.L_6:
        /*0028*/ 	.word	index@(_Z9set_arrayPfif)
        /*002c*/ 	.word	0x00000000


	//----- nvinfo : EIATTR_REGCOUNT
	.align		4
.L_7:
        /*0030*/ 	.byte	0x04, 0x2f
        /*0032*/ 	.short	(.L_9 - .L_8)
	.align		4
.L_8:
        /*0034*/ 	.word	index@(_Z7set_nzxPbPKfif)
        /*0038*/ 	.word	0x0000000a


	//----- nvinfo : EIATTR_FRAME_SIZE
	.align		4
.L_9:
        /*003c*/ 	.byte	0x04, 0x11
        /*003e*/ 	.short	(.L_11 - .L_10)
	.align		4
.L_10:
        /*0040*/ 	.word	index@(_Z7set_nzxPbPKfif)
        /*0044*/ 	.word	0x00000000


	//----- nvinfo : EIATTR_REGCOUNT
	.align		4
.L_11:
        /*0048*/ 	.byte	0x04, 0x2f
        /*004a*/ 	.short	(.L_13 - .L_12)
	.align		4
.L_12:
        /*004c*/ 	.word	index@(_Z11scale_arrayPKfifPf)
        /*0050*/ 	.word	0x0000000a


	//----- nvinfo : EIATTR_FRAME_SIZE
	.align		4
.L_13:
        /*0054*/ 	.byte	0x04, 0x11
        /*0056*/ 	.short	(.L_15 - .L_14)
	.align		4
.L_14:
        /*0058*/ 	.word	index@(_Z11scale_arrayPKfifPf)
        /*005c*/ 	.word	0x00000000


	//----- nvinfo : EIATTR_REGCOUNT
	.align		4
.L_15:
        /*0060*/ 	.byte	0x04, 0x2f
        /*0062*/ 	.short	(.L_17 - .L_16)
	.align		4
.L_16:
        /*0064*/ 	.word	index@(_Z10add_arraysPKfS0_Pfi)
        /*0068*/ 	.word	0x0000000c


	//----- nvinfo : EIATTR_FRAME_SIZE
	.align		4
.L_17:
        /*006c*/ 	.byte	0x04, 0x11
        /*006e*/ 	.short	(.L_19 - .L_18)
	.align		4
.L_18:
        /*0070*/ 	.word	index@(_Z10add_arraysPKfS0_Pfi)
        /*0074*/ 	.word	0x00000000


	//----- nvinfo : EIATTR_REGCOUNT
	.align		4
.L_19:
        /*0078*/ 	.byte	0x04, 0x2f
        /*007a*/ 	.short	(.L_21 - .L_20)
	.align		4
.L_20:
        /*007c*/ 	.word	index@(_Z19calculate_inner_valPKffS0_Pfi)
        /*0080*/ 	.word	0x0000000e


	//----- nvinfo : EIATTR_FRAME_SIZE
	.align		4
.L_21:
        /*0084*/ 	.byte	0x04, 0x11
        /*0086*/ 	.short	(.L_23 - .L_22)
	.align		4
.L_22:
        /*0088*/ 	.word	index@(_Z19calculate_inner_valPKffS0_Pfi)
        /*008c*/ 	.word	0x00000000


	//----- nvinfo : EIATTR_REGCOUNT
	.align		4
.L_23:
        /*0090*/ 	.byte	0x04, 0x2f
        /*0092*/ 	.short	(.L_25 - .L_24)
	.align		4
.L_24:
        /*0094*/ 	.word	index@(_Z15scale_sub_arrayPKffS0_S0_Pfi)
        /*0098*/ 	.word	0x00000010


	//----- nvinfo : EIATTR_FRAME_SIZE
	.align		4
.L_25:
        /*009c*/ 	.byte	0x04, 0x11
        /*009e*/ 	.short	(.L_27 - .L_26)
	.align		4
.L_26:
        /*00a0*/ 	.word	index@(_Z15scale_sub_arrayPKffS0_S0_Pfi)
        /*00a4*/ 	.word	0x00000000


	//----- nvinfo : EIATTR_REGCOUNT
	.align		4
.L_27:
        /*00a8*/ 	.byte	0x04, 0x2f
        /*00aa*/ 	.short	(.L_29 - .L_28)
	.align		4
.L_28:
        /*00ac*/ 	.word	index@(_Z7manyOpsfPKfS0_S0_S0_Pfi)
        /*00b0*/ 	.word	0x00000010


	//----- nvinfo : EIATTR_FRAME_SIZE
	.align		4
.L_29:
        /*00b4*/ 	.byte	0x04, 0x11
        /*00b6*/ 	.short	(.L_31 - .L_30)
	.align		4
.L_30:
        /*00b8*/ 	.word	index@(_Z7manyOpsfPKfS0_S0_S0_Pfi)
        /*00bc*/ 	.word	0x00000000


	//----- nvinfo : EIATTR_REGCOUNT
	.align		4
.L_31:
        /*00c0*/ 	.byte	0x04, 0x2f
        /*00c2*/ 	.short	(.L_33 - .L_32)
	.align		4
.L_32:
        /*00c4*/ 	.word	index@(_Z16calculate_lambdaPKffS0_S0_S0_Pfi)
        /*00c8*/ 	.word	0x00000012


	//----- nvinfo : EIATTR_FRAME_SIZE
	.align		4
.L_33:
        /*00cc*/ 	.byte	0x04, 0x11
        /*00ce*/ 	.short	(.L_35 - .L_34)
	.align		4
.L_34:
        /*00d0*/ 	.word	index@(_Z16calculate_lambdaPKffS0_S0_S0_Pfi)
        /*00d4*/ 	.word	0x00000000


	//----- nvinfo : EIATTR_REGCOUNT
	.align		4
.L_35:
        /*00d8*/ 	.byte	0x04, 0x2f
        /*00da*/ 	.short	(.L_37 - .L_36)
	.align		4
.L_36:
        /*00dc*/ 	.word	index@(_Z4btzxfPKfS0_S0_Pfi)
        /*00e0*/ 	.word	0x0000000e


	//----- nvinfo : EIATTR_FRAME_SIZE
	.align		4
.L_37:
        /*00e4*/ 	.byte	0x04, 0x11
        /*00e6*/ 	.short	(.L_39 - .L_38)
	.align		4
.L_38:
        /*00e8*/ 	.word	index@(_Z4btzxfPKfS0_S0_Pfi)
        /*00ec*/ 	.word	0x00000000


	//----- nvinfo : EIATTR_REGCOUNT
	.align		4
.L_39:
        /*00f0*/ 	.byte	0x04, 0x2f
        /*00f2*/ 	.short	(.L_41 - .L_40)
	.align		4
.L_40:
        /*00f4*/ 	.word	index@(_Z4xbztPKffS0_S0_Pfi)
        /*00f8*/ 	.word	0x00000010


	//----- nvinfo : EIATTR_FRAME_SIZE
	.align		4
.L_41:
        /*00fc*/ 	.byte	0x04, 0x11
        /*00fe*/ 	.short	(.L_43 - .L_42)
	.align		4
.L_42:
        /*0100*/ 	.word	index@(_Z4xbztPKffS0_S0_Pfi)
        /*0104*/ 	.word	0x00000000


	//----- nvinfo : EIATTR_REGCOUNT
	.align		4
.L_43:
        /*0108*/ 	.byte	0x04, 0x2f
        /*010a*/ 	.short	(.L_45 - .L_44)
	.align		4
.L_44:
        /*010c*/ 	.word	index@(_Z8sign_minPKfPfi)
        /*0110*/ 	.word	0x0000000a


	//----- nvinfo : EIATTR_FRAME_SIZE
	.align		4
.L_45:
        /*0114*/ 	.byte	0x04, 0x11
        /*0116*/ 	.short	(.L_47 - .L_46)
	.align		4
.L_46:
        /*0118*/ 	.word	index@(_Z8sign_minPKfPfi)
        /*011c*/ 	.word	0x00000000


	//----- nvinfo : EIATTR_MIN_STACK_SIZE
	.align		4
.L_47:
        /*0120*/ 	.byte	0x04, 0x12
        /*0122*/ 	.short	(.L_49 - .L_48)
	.align		4
.L_48:
        /*0124*/ 	.word	index@(_Z8sign_minPKfPfi)
        /*0128*/ 	.word	0x00000000


	//----- nvinfo : EIATTR_MIN_STACK_SIZE
	.align		4
.L_49:
        /*012c*/ 	.byte	0x04, 0x12
        /*012e*/ 	.short	(.L_51 - .L_50)
	.align		4
.L_50:
        /*0130*/ 	.word	index@(_Z4xbztPKffS0_S0_Pfi)
        /*0134*/ 	.word	0x00000000


	//----- nvinfo : EIATTR_MIN_STACK_SIZE
	.align		4
.L_51:
        /*0138*/ 	.byte	0x04, 0x12
        /*013a*/ 	.short	(.L_53 - .L_52)
	.align		4
.L_52:
        /*013c*/ 	.word	index@(_Z4btzxfPKfS0_S0_Pfi)
        /*0140*/ 	.word	0x00000000


	//----- nvinfo : EIATTR_MIN_STACK_SIZE
	.align		4
.L_53:
        /*0144*/ 	.byte	0x04, 0x12
        /*0146*/ 	.short	(.L_55 - .L_54)
	.align		4
.L_54:
        /*0148*/ 	.word	index@(_Z16calculate_lambdaPKffS0_S0_S0_Pfi)
        /*014c*/ 	.word	0x00000000


	//----- nvinfo : EIATTR_MIN_STACK_SIZE
	.align		4
.L_55:
        /*0150*/ 	.byte	0x04, 0x12
        /*0152*/ 	.short	(.L_57 - .L_56)
	.align		4
.L_56:
        /*0154*/ 	.word	index@(_Z7manyOpsfPKfS0_S0_S0_Pfi)
        /*0158*/ 	.word	0x00000000


	//----- nvinfo : EIATTR_MIN_STACK_SIZE
	.align		4
.L_57:
        /*015c*/ 	.byte	0x04, 0x12
        /*015e*/ 	.short	(.L_59 - .L_58)
	.align		4
.L_58:
        /*0160*/ 	.word	index@(_Z15scale_sub_arrayPKffS0_S0_Pfi)
        /*0164*/ 	.word	0x00000000


	//----- nvinfo : EIATTR_MIN_STACK_SIZE
	.align		4
.L_59:
        /*0168*/ 	.byte	0x04, 0x12
        /*016a*/ 	.short	(.L_61 - .L_60)
	.align		4
.L_60:
        /*016c*/ 	.word	index@(_Z19calculate_inner_valPKffS0_Pfi)
        /*0170*/ 	.word	0x00000000


	//----- nvinfo : EIATTR_MIN_STACK_SIZE
	.align		4
.L_61:
        /*0174*/ 	.byte	0x04, 0x12
        /*0176*/ 	.short	(.L_63 - .L_62)
	.align		4
.L_62:
        /*0178*/ 	.word	index@(_Z10add_arraysPKfS0_Pfi)
        /*017c*/ 	.word	0x00000000


	//----- nvinfo : EIATTR_MIN_STACK_SIZE
	.align		4
.L_63:
        /*0180*/ 	.byte	0x04, 0x12
        /*0182*/ 	.short	(.L_65 - .L_64)
	.align		4
.L_64:
        /*0184*/ 	.word	index@(_Z11scale_arrayPKfifPf)
        /*0188*/ 	.word	0x00000000


	//----- nvinfo : EIATTR_MIN_STACK_SIZE
	.align		4
.L_65:
        /*018c*/ 	.byte	0x04, 0x12
        /*018e*/ 	.short	(.L_67 - .L_66)
	.align		4
.L_66:
        /*0190*/ 	.word	index@(_Z7set_nzxPbPKfif)
        /*0194*/ 	.word	0x00000000


	//----- nvinfo : EIATTR_MIN_STACK_SIZE
	.align		4
.L_67:
        /*0198*/ 	.byte	0x04, 0x12
        /*019a*/ 	.short	(.L_69 - .L_68)
	.align		4
.L_68:
        /*019c*/ 	.word	index@(_Z9set_arrayPfif)
        /*01a0*/ 	.word	0x00000000


	//----- nvinfo : EIATTR_MIN_STACK_SIZE
	.align		4
.L_69:
        /*01a4*/ 	.byte	0x04, 0x12
        /*01a6*/ 	.short	(.L_71 - .L_70)
	.align		4
.L_70:
        /*01a8*/ 	.word	index@(_Z6shrinkPKffPfi)
        /*01ac*/ 	.word	0x00000000
.L_71:


//--------------------- .nv.compat                --------------------------
	.section	.nv.compat,"",@"SHT_CUDA_COMPAT_INFO"
	.align	4
        /*0000*/ 	.byte	0x02, 0x09, 0x00, 0x00, 0x02, 0x02, 0x01, 0x00, 0x02, 0x05, 0x05, 0x00, 0x03, 0x07, 0x01, 0x01
        /*0010*/ 	.byte	0x02, 0x03, 0x00, 0x00, 0x02, 0x06, 0x01, 0x00, 0x04, 0x0b, 0x08, 0x00, 0x09, 0x00, 0x00, 0x00
        /*0020*/ 	.byte	0x00, 0x00, 0x00, 0x00


//--------------------- .nv.info._Z8sign_minPKfPfi --------------------------
	.section	.nv.info._Z8sign_minPKfPfi,"",@"SHT_CUDA_INFO"
	.sectionflags	@""
	.align	4


	//----- nvinfo : EIATTR_CUDA_API_VERSION
	.align		4
        /*0000*/ 	.byte	0x04, 0x37
        /*0002*/ 	.short	(.L_73 - .L_72)
.L_72:
        /*0004*/ 	.word	0x00000082


	//----- nvinfo : EIATTR_KPARAM_INFO
	.align		4
.L_73:
        /*0008*/ 	.byte	0x04, 0x17
        /*000a*/ 	.short	(.L_75 - .L_74)
.L_74:
        /*000c*/ 	.word	0x00000000
        /*0010*/ 	.short	0x0002
        /*0012*/ 	.short	0x0010
        /*0014*/ 	.byte	0x00, 0xf0, 0x11, 0x00


	//----- nvinfo : EIATTR_KPARAM_INFO
	.align		4
.L_75:
        /*0018*/ 	.byte	0x04, 0x17
        /*001a*/ 	.short	(.L_77 - .L_76)
.L_76:
        /*001c*/ 	.word	0x00000000
        /*0020*/ 	.short	0x0001
        /*0022*/ 	.short	0x0008
        /*0024*/ 	.byte	0x00, 0xf5, 0x21, 0x00


	//----- nvinfo : EIATTR_KPARAM_INFO
	.align		4
.L_77:
        /*0028*/ 	.byte	0x04, 0x17
        /*002a*/ 	.short	(.L_79 - .L_78)
.L_78:
        /*002c*/ 	.word	0x00000000
        /*0030*/ 	.short	0x0000
        /*0032*/ 	.short	0x0000
        /*0034*/ 	.byte	0x00, 0xf5, 0x21, 0x00


	//----- nvinfo : EIATTR_SPARSE_MMA_MASK
	.align		4
.L_79:
        /*0038*/ 	.byte	0x03, 0x50
        /*003a*/ 	.short	0x0000


	//----- nvinfo : EIATTR_MAXREG_COUNT
	.align		4
        /*003c*/ 	.byte	0x03, 0x1b
        /*003e*/ 	.short	0x00ff


	//----- nvinfo : EIATTR_MERCURY_ISA_VERSION
	.align		4
        /*0040*/ 	.byte	0x03, 0x5f
        /*0042*/ 	.short	0x0101


	//----- nvinfo : EIATTR_VRC_CTA_INIT_COUNT
	.align		4
        /*0044*/ 	.byte	0x02, 0x4a
	.zero		1
	.zero		1


	//----- nvinfo : EIATTR_EXIT_INSTR_OFFSETS
	.align		4
        /*0048*/ 	.byte	0x04, 0x1c
        /*004a*/ 	.short	(.L_81 - .L_80)


	//   ....[0]....
.L_80:
        /*004c*/ 	.word	0x00000070


	//   ....[1]....
        /*0050*/ 	.word	0x00000100


	//   ....[2]....
        /*0054*/ 	.word	0x00000170


	//   ....[3]....
        /*0058*/ 	.word	0x000001c0


	//----- nvinfo : EIATTR_CBANK_PARAM_SIZE
	.align		4
.L_81:
        /*005c*/ 	.byte	0x03, 0x19
        /*005e*/ 	.short	0x0014


	//----- nvinfo : EIATTR_PARAM_CBANK
	.align		4
        /*0060*/ 	.byte	0x04, 0x0a
        /*0062*/ 	.short	(.L_83 - .L_82)
	.align		4
.L_82:
        /*0064*/ 	.word	index@(.nv.constant0._Z8sign_minPKfPfi)
        /*0068*/ 	.short	0x0380
        /*006a*/ 	.short	0x0014


	//----- nvinfo : EIATTR_SW_WAR
	.align		4
.L_83:
        /*006c*/ 	.byte	0x04, 0x36
        /*006e*/ 	.short	(.L_85 - .L_84)
.L_84:
        /*0070*/ 	.word	0x00000008
.L_85:


//--------------------- .nv.info._Z4xbztPKffS0_S0_Pfi --------------------------
	.section	.nv.info._Z4xbztPKffS0_S0_Pfi,"",@"SHT_CUDA_INFO"
	.sectionflags	@""
	.align	4


	//----- nvinfo : EIATTR_CUDA_API_VERSION
	.align		4
        /*0000*/ 	.byte	0x04, 0x37
        /*0002*/ 	.short	(.L_87 - .L_86)
.L_86:
        /*0004*/ 	.word	0x00000082


	//----- nvinfo : EIATTR_KPARAM_INFO
	.align		4
.L_87:
        /*0008*/ 	.byte	0x04, 0x17
        /*000a*/ 	.short	(.L_89 - .L_88)
.L_88:
        /*000c*/ 	.word	0x00000000
        /*0010*/ 	.short	0x0005
        /*0012*/ 	.short	0x0028
        /*0014*/ 	.byte	0x00, 0xf0, 0x11, 0x00


	//----- nvinfo : EIATTR_KPARAM_INFO
	.align		4
.L_89:
        /*0018*/ 	.byte	0x04, 0x17
        /*001a*/ 	.short	(.L_91 - .L_90)
.L_90:
        /*001c*/ 	.word	0x00000000
        /*0020*/ 	.short	0x0004
        /*0022*/ 	.short	0x0020
        /*0024*/ 	.byte	0x00, 0xf5, 0x21, 0x00


	//----- nvinfo : EIATTR_KPARAM_INFO
	.align		4
.L_91:
        /*0028*/ 	.byte	0x04, 0x17
        /*002a*/ 	.short	(.L_93 - .L_92)
.L_92:
        /*002c*/ 	.word	0x00000000
        /*0030*/ 	.short	0x0003
        /*0032*/ 	.short	0x0018
        /*0034*/ 	.byte	0x00, 0xf5, 0x21, 0x00


	//----- nvinfo : EIATTR_KPARAM_INFO
	.align		4
.L_93:
        /*0038*/ 	.byte	0x04, 0x17
        /*003a*/ 	.short	(.L_95 - .L_94)
.L_94:
        /*003c*/ 	.word	0x00000000
        /*0040*/ 	.short	0x0002
        /*0042*/ 	.short	0x0010
        /*0044*/ 	.byte	0x00, 0xf5, 0x21, 0x00


	//----- nvinfo : EIATTR_KPARAM_INFO
	.align		4
.L_95:
        /*0048*/ 	.byte	0x04, 0x17
        /*004a*/ 	.short	(.L_97 - .L_96)
.L_96:
        /*004c*/ 	.word	0x00000000
        /*0050*/ 	.short	0x0001
        /*0052*/ 	.short	0x0008
        /*0054*/ 	.byte	0x00, 0xf0, 0x11, 0x00


	//----- nvinfo : EIATTR_KPARAM_INFO
	.align		4
.L_97:
        /*0058*/ 	.byte	0x04, 0x17
        /*005a*/ 	.short	(.L_99 - .L_98)
.L_98:
        /*005c*/ 	.word	0x00000000
        /*0060*/ 	.short	0x0000
        /*0062*/ 	.short	0x0000
        /*0064*/ 	.byte	0x00, 0xf5, 0x21, 0x00


	//----- nvinfo : EIATTR_SPARSE_MMA_MASK
	.align		4
.L_99:
        /*0068*/ 	.byte	0x03, 0x50
        /*006a*/ 	.short	0x0000


	//----- nvinfo : EIATTR_MAXREG_COUNT
	.align		4
        /*006c*/ 	.byte	0x03, 0x1b
        /*006e*/ 	.short	0x00ff


	//----- nvinfo : EIATTR_MERCURY_ISA_VERSION
	.align		4
        /*0070*/ 	.byte	0x03, 0x5f
        /*0072*/ 	.short	0x0101


	//----- nvinfo : EIATTR_VRC_CTA_INIT_COUNT
	.align		4
        /*0074*/ 	.byte	0x02, 0x4a
	.zero		1
	.zero		1


	//----- nvinfo : EIATTR_EXIT_INSTR_OFFSETS
	.align		4
        /*0078*/ 	.byte	0x04, 0x1c
        /*007a*/ 	.short	(.L_101 - .L_100)


	//   ....[0]....
.L_100:
        /*007c*/ 	.word	0x00000070


	//   ....[1]....
        /*0080*/ 	.word	0x00000180


	//----- nvinfo : EIATTR_CBANK_PARAM_SIZE
	.align		4
.L_101:
        /*0084*/ 	.byte	0x03, 0x19
        /*0086*/ 	.short	0x002c


	//----- nvinfo : EIATTR_PARAM_CBANK
	.align		4
        /*0088*/ 	.byte	0x04, 0x0a
        /*008a*/ 	.short	(.L_103 - .L_102)
	.align		4
.L_102:
        /*008c*/ 	.word	index@(.nv.constant0._Z4xbztPKffS0_S0_Pfi)
        /*0090*/ 	.short	0x0380
        /*0092*/ 	.short	0x002c


	//----- nvinfo : EIATTR_SW_WAR
	.align		4
.L_103:
        /*0094*/ 	.byte	0x04, 0x36
        /*0096*/ 	.short	(.L_105 - .L_104)
.L_104:
        /*0098*/ 	.word	0x00000008
.L_105:


//--------------------- .nv.info._Z4btzxfPKfS0_S0_Pfi --------------------------
	.section	.nv.info._Z4btzxfPKfS0_S0_Pfi,"",@"SHT_CUDA_INFO"
	.sectionflags	@""
	.align	4


	//----- nvinfo : EIATTR_CUDA_API_VERSION
	.align		4
        /*0000*/ 	.byte	0x04, 0x37
        /*0002*/ 	.short	(.L_107 - .L_106)
.L_106:
        /*0004*/ 	.word	0x00000082


	//----- nvinfo : EIATTR_KPARAM_INFO
	.align		4
.L_107:
        /*0008*/ 	.byte	0x04, 0x17
        /*000a*/ 	.short	(.L_109 - .L_108)
.L_108:
        /*000c*/ 	.word	0x00000000
        /*0010*/ 	.short	0x0005
        /*0012*/ 	.short	0x0028
        /*0014*/ 	.byte	0x00, 0xf0, 0x11, 0x00


	//----- nvinfo : EIATTR_KPARAM_INFO
	.align		4
.L_109:
        /*0018*/ 	.byte	0x04, 0x17
        /*001a*/ 	.short	(.L_111 - .L_110)
.L_110:
        /*001c*/ 	.word	0x00000000
        /*0020*/ 	.short	0x0004
        /*0022*/ 	.short	0x0020
        /*0024*/ 	.byte	0x00, 0xf5, 0x21, 0x00


	//----- nvinfo : EIATTR_KPARAM_INFO
	.align		4
.L_111:
        /*0028*/ 	.byte	0x04, 0x17
        /*002a*/ 	.short	(.L_113 - .L_112)
.L_112:
        /*002c*/ 	.word	0x00000000
        /*0030*/ 	.short	0x0003
        /*0032*/ 	.short	0x0018
        /*0034*/ 	.byte	0x00, 0xf5, 0x21, 0x00


	//----- nvinfo : EIATTR_KPARAM_INFO
	.align		4
.L_113:
        /*0038*/ 	.byte	0x04, 0x17
        /*003a*/ 	.short	(.L_115 - .L_114)
.L_114:
        /*003c*/ 	.word	0x00000000
        /*0040*/ 	.short	0x0002
        /*0042*/ 	.short	0x0010
        /*0044*/ 	.byte	0x00, 0xf5, 0x21, 0x00


	//----- nvinfo : EIATTR_KPARAM_INFO
	.align		4
.L_115:
        /*0048*/ 	.byte	0x04, 0x17
        /*004a*/ 	.short	(.L_117 - .L_116)
.L_116:
        /*004c*/ 	.word	0x00000000
        /*0050*/ 	.short	0x0001
        /*0052*/ 	.short	0x0008
        /*0054*/ 	.byte	0x00, 0xf5, 0x21, 0x00


	//----- nvinfo : EIATTR_KPARAM_INFO
	.align		4
.L_117:
        /*0058*/ 	.byte	0x04, 0x17
        /*005a*/ 	.short	(.L_119 - .L_118)
.L_118:
        /*005c*/ 	.word	0x00000000
        /*0060*/ 	.short	0x0000
        /*0062*/ 	.short	0x0000
        /*0064*/ 	.byte	0x00, 0xf0, 0x11, 0x00


	//----- nvinfo : EIATTR_SPARSE_MMA_MASK
	.align		4
.L_119:
        /*0068*/ 	.byte	0x03, 0x50
        /*006a*/ 	.short	0x0000


	//----- nvinfo : EIATTR_MAXREG_COUNT
	.align		4
        /*006c*/ 	.byte	0x03, 0x1b
        /*006e*/ 	.short	0x00ff


	//----- nvinfo : EIATTR_MERCURY_ISA_VERSION
	.align		4
        /*0070*/ 	.byte	0x03, 0x5f
        /*0072*/ 	.short	0x0101


	//----- nvinfo : EIATTR_VRC_CTA_INIT_COUNT
	.align		4
        /*0074*/ 	.byte	0x02, 0x4a
	.zero		1
	.zero		1


	//----- nvinfo : EIATTR_EXIT_INSTR_OFFSETS
	.align		4
        /*0078*/ 	.byte	0x04, 0x1c
        /*007a*/ 	.short	(.L_121 - .L_120)


	//   ....[0]....
.L_120:
        /*007c*/ 	.word	0x00000070


	//   ....[1]....
        /*0080*/ 	.word	0x00000180


	//----- nvinfo : EIATTR_CBANK_PARAM_SIZE
	.align		4
.L_121:
        /*0084*/ 	.byte	0x03, 0x19
        /*0086*/ 	.short	0x002c


	//----- nvinfo : EIATTR_PARAM_CBANK
	.align		4
        /*0088*/ 	.byte	0x04, 0x0a
        /*008a*/ 	.short	(.L_123 - .L_122)
	.align		4
.L_122:
        /*008c*/ 	.word	index@(.nv.constant0._Z4btzxfPKfS0_S0_Pfi)
        /*0090*/ 	.short	0x0380
        /*0092*/ 	.short	0x002c


	//----- nvinfo : EIATTR_SW_WAR
	.align		4
.L_123:
        /*0094*/ 	.byte	0x04, 0x36
        /*0096*/ 	.short	(.L_125 - .L_124)
.L_124:
        /*0098*/ 	.word	0x00000008
.L_125:


//--------------------- .nv.info._Z16calculate_lambdaPKffS0_S0_S0_Pfi --------------------------
	.section	.nv.info._Z16calculate_lambdaPKffS0_S0_S0_Pfi,"",@"SHT_CUDA_INFO"
	.sectionflags	@""
	.align	4


	//----- nvinfo : EIATTR_CUDA_API_VERSION
	.align		4
        /*0000*/ 	.byte	0x04, 0x37
        /*0002*/ 	.short	(.L_127 - .L_126)
.L_126:
        /*0004*/ 	.word	0x00000082


	//----- nvinfo : EIATTR_KPARAM_INFO
	.align		4
.L_127:
        /*0008*/ 	.byte	0x04, 0x17
        /*000a*/ 	.short	(.L_129 - .L_128)
.L_128:
        /*000c*/ 	.word	0x00000000
        /*0010*/ 	.short	0x0006
        /*0012*/ 	.short	0x0030
        /*0014*/ 	.byte	0x00, 0xf0, 0x11, 0x00


	//----- nvinfo : EIATTR_KPARAM_INFO
	.align		4
.L_129:
        /*0018*/ 	.byte	0x04, 0x17
        /*001a*/ 	.short	(.L_131 - .L_130)
.L_130:
        /*001c*/ 	.word	0x00000000
        /*0020*/ 	.short	0x0005
        /*0022*/ 	.short	0x0028
        /*0024*/ 	.byte	0x00, 0xf5, 0x21, 0x00


	//----- nvinfo : EIATTR_KPARAM_INFO
	.align		4
.L_131:
        /*0028*/ 	.byte	0x04, 0x17
        /*002a*/ 	.short	(.L_133 - .L_132)
.L_132:
        /*002c*/ 	.word	0x00000000
        /*0030*/ 	.short	0x0004
        /*0032*/ 	.short	0x0020
        /*0034*/ 	.byte	0x00, 0xf5, 0x21, 0x00


	//----- nvinfo : EIATTR_KPARAM_INFO
	.align		4
.L_133:
        /*0038*/ 	.byte	0x04, 0x17
        /*003a*/ 	.short	(.L_135 - .L_134)
.L_134:
        /*003c*/ 	.word	0x00000000
        /*0040*/ 	.short	0x0003
        /*0042*/ 	.short	0x0018
        /*0044*/ 	.byte	0x00, 0xf5, 0x21, 0x00


	//----- nvinfo : EIATTR_KPARAM_INFO
	.align		4
.L_135:
        /*0048*/ 	.byte	0x04, 0x17
        /*004a*/ 	.short	(.L_137 - .L_136)
.L_136:
        /*004c*/ 	.word	0x00000000
        /*0050*/ 	.short	0x0002
        /*0052*/ 	.short	0x0010
        /*0054*/ 	.byte	0x00, 0xf5, 0x21, 0x00


	//----- nvinfo : EIATTR_KPARAM_INFO
	.align		4
.L_137:
        /*0058*/ 	.byte	0x04, 0x17
        /*005a*/ 	.short	(.L_139 - .L_138)
.L_138:
        /*005c*/ 	.word	0x00000000
        /*0060*/ 	.short	0x0001
        /*0062*/ 	.short	0x0008
        /*0064*/ 	.byte	0x00, 0xf0, 0x11, 0x00


	//----- nvinfo : EIATTR_KPARAM_INFO
	.align		4
.L_139:
        /*0068*/ 	.byte	0x04, 0x17
        /*006a*/ 	.short	(.L_141 - .L_140)
.L_140:
        /*006c*/ 	.word	0x00000000
        /*0070*/ 	.short	0x0000
        /*0072*/ 	.short	0x0000
        /*0074*/ 	.byte	0x00, 0xf5, 0x21, 0x00


	//----- nvinfo : EIATTR_SPARSE_MMA_MASK
	.align		4
.L_141:
        /*0078*/ 	.byte	0x03, 0x50
        /*007a*/ 	.short	0x0000


	//----- nvinfo : EIATTR_MAXREG_COUNT
	.align		4
        /*007c*/ 	.byte	0x03, 0x1b
        /*007e*/ 	.short	0x00ff


	//----- nvinfo : EIATTR_MERCURY_ISA_VERSION
	.align		4
        /*0080*/ 	.byte	0x03, 0x5f
        /*0082*/ 	.short	0x0101


	//----- nvinfo : EIATTR_VRC_CTA_INIT_COUNT
	.align		4
        /*0084*/ 	.byte	0x02, 0x4a
	.zero		1
	.zero		1


	//----- nvinfo : EIATTR_EXIT_INSTR_OFFSETS
	.align		4
        /*0088*/ 	.byte	0x04, 0x1c
        /*008a*/ 	.short	(.L_143 - .L_142)


	//   ....[0]....
.L_142:
        /*008c*/ 	.word	0x00000070


	//   ....[1]....
        /*0090*/ 	.word	0x000001c0


	//----- nvinfo : EIATTR_CBANK_PARAM_SIZE
	.align		4
.L_143:
        /*0094*/ 	.byte	0x03, 0x19
        /*0096*/ 	.short	0x0034


	//----- nvinfo : EIATTR_PARAM_CBANK
	.align		4
        /*0098*/ 	.byte	0x04, 0x0a
        /*009a*/ 	.short	(.L_145 - .L_144)
	.align		4
.L_144:
        /*009c*/ 	.word	index@(.nv.constant0._Z16calculate_lambdaPKffS0_S0_S0_Pfi)
        /*00a0*/ 	.short	0x0380
        /*00a2*/ 	.short	0x0034


	//----- nvinfo : EIATTR_SW_WAR
	.align		4
.L_145:
        /*00a4*/ 	.byte	0x04, 0x36
        /*00a6*/ 	.short	(.L_147 - .L_146)
.L_146:
        /*00a8*/ 	.word	0x00000008
.L_147:


//--------------------- .nv.info._Z7manyOpsfPKfS0_S0_S0_Pfi --------------------------
	.section	.nv.info._Z7manyOpsfPKfS0_S0_S0_Pfi,"",@"SHT_CUDA_INFO"
	.sectionflags	@""
	.align	4


	//----- nvinfo : EIATTR_CUDA_API_VERSION
	.align		4
        /*0000*/ 	.byte	0x04, 0x37
        /*0002*/ 	.short	(.L_149 - .L_148)
.L_148:
        /*0004*/ 	.word	0x00000082


	//----- nvinfo : EIATTR_KPARAM_INFO
	.align		4
.L_149:
        /*0008*/ 	.byte	0x04, 0x17
        /*000a*/ 	.short	(.L_151 - .L_150)
.L_150:
        /*000c*/ 	.word	0x00000000
        /*0010*/ 	.short	0x0006
        /*0012*/ 	.short	0x0030
        /*0014*/ 	.byte	0x00, 0xf0, 0x11, 0x00


	//----- nvinfo : EIATTR_KPARAM_INFO
	.align		4
.L_151:
        /*0018*/ 	.byte	0x04, 0x17
        /*001a*/ 	.short	(.L_153 - .L_152)
.L_152:
        /*001c*/ 	.word	0x00000000
        /*0020*/ 	.short	0x0005
        /*0022*/ 	.short	0x0028
        /*0024*/ 	.byte	0x00, 0xf5, 0x21, 0x00


	//----- nvinfo : EIATTR_KPARAM_INFO
	.align		4
.L_153:
        /*0028*/ 	.byte	0x04, 0x17
        /*002a*/ 	.short	(.L_155 - .L_154)
.L_154:
        /*002c*/ 	.word	0x00000000
        /*0030*/ 	.short	0x0004
        /*0032*/ 	.short	0x0020
        /*0034*/ 	.byte	0x00, 0xf5, 0x21, 0x00


	//----- nvinfo : EIATTR_KPARAM_INFO
	.align		4
.L_155:
        /*0038*/ 	.byte	0x04, 0x17
        /*003a*/ 	.short	(.L_157 - .L_156)
.L_156:
        /*003c*/ 	.word	0x00000000
        /*0040*/ 	.short	0x0003
        /*0042*/ 	.short	0x0018
        /*0044*/ 	.byte	0x00, 0xf5, 0x21, 0x00


	//----- nvinfo : EIATTR_KPARAM_INFO
	.align		4
.L_157:
        /*0048*/ 	.byte	0x04, 0x17
        /*004a*/ 	.short	(.L_159 - .L_158)
.L_158:
        /*004c*/ 	.word	0x00000000
        /*0050*/ 	.short	0x0002
        /*0052*/ 	.short	0x0010
        /*0054*/ 	.byte	0x00, 0xf5, 0x21, 0x00


	//----- nvinfo : EIATTR_KPARAM_INFO
	.align		4
.L_159:
        /*0058*/ 	.byte	0x04, 0x17
        /*005a*/ 	.short	(.L_161 - .L_160)
.L_160:
        /*005c*/ 	.word	0x00000000
        /*0060*/ 	.short	0x0001
        /*0062*/ 	.short	0x0008
        /*0064*/ 	.byte	0x00, 0xf5, 0x21, 0x00


	//----- nvinfo : EIATTR_KPARAM_INFO
	.align		4
.L_161:
        /*0068*/ 	.byte	0x04, 0x17
        /*006a*/ 	.short	(.L_163 - .L_162)
.L_162:
        /*006c*/ 	.word	0x00000000
        /*0070*/ 	.short	0x0000
        /*0072*/ 	.short	0x0000
        /*0074*/ 	.byte	0x00, 0xf0, 0x11, 0x00


	//----- nvinfo : EIATTR_SPARSE_MMA_MASK
	.align		4
.L_163:
        /*0078*/ 	.byte	0x03, 0x50
        /*007a*/ 	.short	0x0000


	//----- nvinfo : EIATTR_MAXREG_COUNT
	.align		4
        /*007c*/ 	.byte	0x03, 0x1b
        /*007e*/ 	.short	0x00ff


	//----- nvinfo : EIATTR_MERCURY_ISA_VERSION
	.align		4
        /*0080*/ 	.byte	0x03, 0x5f
        /*0082*/ 	.short	0x0101


	//----- nvinfo : EIATTR_VRC_CTA_INIT_COUNT
	.align		4
        /*0084*/ 	.byte	0x02, 0x4a
	.zero		1
	.zero		1


	//----- nvinfo : EIATTR_EXIT_INSTR_OFFSETS
	.align		4
        /*0088*/ 	.byte	0x04, 0x1c
        /*008a*/ 	.short	(.L_165 - .L_164)


	//   ....[0]....
.L_164:
        /*008c*/ 	.word	0x00000070


	//   ....[1]....
        /*0090*/ 	.word	0x000001c0


	//----- nvinfo : EIATTR_CBANK_PARAM_SIZE
	.align		4
.L_165:
        /*0094*/ 	.byte	0x03, 0x19
        /*0096*/ 	.short	0x0034


	//----- nvinfo : EIATTR_PARAM_CBANK
	.align		4
        /*0098*/ 	.byte	0x04, 0x0a
        /*009a*/ 	.short	(.L_167 - .L_166)
	.align		4
.L_166:
        /*009c*/ 	.word	index@(.nv.constant0._Z7manyOpsfPKfS0_S0_S0_Pfi)
        /*00a0*/ 	.short	0x0380
        /*00a2*/ 	.short	0x0034


	//----- nvinfo : EIATTR_SW_WAR
	.align		4
.L_167:
        /*00a4*/ 	.byte	0x04, 0x36
        /*00a6*/ 	.short	(.L_169 - .L_168)
.L_168:
        /*00a8*/ 	.word	0x00000008
.L_169:


//--------------------- .nv.info._Z15scale_sub_arrayPKffS0_S0_Pfi --------------------------
	.section	.nv.info._Z15scale_sub_arrayPKffS0_S0_Pfi,"",@"SHT_CUDA_INFO"
	.sectionflags	@""
	.align	4


	//----- nvinfo : EIATTR_CUDA_API_VERSION
	.align		4
        /*0000*/ 	.byte	0x04, 0x37
        /*0002*/ 	.short	(.L_171 - .L_170)
.L_170:
        /*0004*/ 	.word	0x00000082


	//----- nvinfo : EIATTR_KPARAM_INFO
	.align		4
.L_171:
        /*0008*/ 	.byte	0x04, 0x17
        /*000a*/ 	.short	(.L_173 - .L_172)
.L_172:
        /*000c*/ 	.word	0x00000000
        /*0010*/ 	.short	0x0005
        /*0012*/ 	.short	0x0028
        /*0014*/ 	.byte	0x00, 0xf0, 0x11, 0x00


	//----- nvinfo : EIATTR_KPARAM_INFO
	.align		4
.L_173:
        /*0018*/ 	.byte	0x04, 0x17
        /*001a*/ 	.short	(.L_175 - .L_174)
.L_174:
        /*001c*/ 	.word	0x00000000
        /*0020*/ 	.short	0x0004
        /*0022*/ 	.short	0x0020
        /*0024*/ 	.byte	0x00, 0xf5, 0x21, 0x00


	//----- nvinfo : EIATTR_KPARAM_INFO
	.align		4
.L_175:
        /*0028*/ 	.byte	0x04, 0x17
        /*002a*/ 	.short	(.L_177 - .L_176)
.L_176:
        /*002c*/ 	.word	0x00000000
        /*0030*/ 	.short	0x0003
        /*0032*/ 	.short	0x0018
        /*0034*/ 	.byte	0x00, 0xf5, 0x21, 0x00


	//----- nvinfo : EIATTR_KPARAM_INFO
	.align		4
.L_177:
        /*0038*/ 	.byte	0x04, 0x17
        /*003a*/ 	.short	(.L_179 - .L_178)
.L_178:
        /*003c*/ 	.word	0x00000000
        /*0040*/ 	.short	0x0002
        /*0042*/ 	.short	0x0010
        /*0044*/ 	.byte	0x00, 0xf5, 0x21, 0x00


	//----- nvinfo : EIATTR_KPARAM_INFO
	.align		4
.L_179:
        /*0048*/ 	.byte	0x04, 0x17
        /*004a*/ 	.short	(.L_181 - .L_180)
.L_180:
        /*004c*/ 	.word	0x00000000
        /*0050*/ 	.short	0x0001
        /*0052*/ 	.short	0x0008
        /*0054*/ 	.byte	0x00, 0xf0, 0x11, 0x00


	//----- nvinfo : EIATTR_KPARAM_INFO
	.align		4
.L_181:
        /*0058*/ 	.byte	0x04, 0x17
        /*005a*/ 	.short	(.L_183 - .L_182)
.L_182:
        /*005c*/ 	.word	0x00000000
        /*0060*/ 	.short	0x0000
        /*0062*/ 	.short	0x0000
        /*0064*/ 	.byte	0x00, 0xf5, 0x21, 0x00


	//----- nvinfo : EIATTR_SPARSE_MMA_MASK
	.align		4
.L_183:
        /*0068*/ 	.byte	0x03, 0x50
        /*006a*/ 	.short	0x0000


	//----- nvinfo : EIATTR_MAXREG_COUNT
	.align		4
        /*006c*/ 	.byte	0x03, 0x1b
        /*006e*/ 	.short	0x00ff


	//----- nvinfo : EIATTR_MERCURY_ISA_VERSION
	.align		4
        /*0070*/ 	.byte	0x03, 0x5f
        /*0072*/ 	.short	0x0101


	//----- nvinfo : EIATTR_VRC_CTA_INIT_COUNT
	.align		4
        /*0074*/ 	.byte	0x02, 0x4a
	.zero		1
	.zero		1


	//----- nvinfo : EIATTR_EXIT_INSTR_OFFSETS
	.align		4
        /*0078*/ 	.byte	0x04, 0x1c
        /*007a*/ 	.short	(.L_185 - .L_184)


	//   ....[0]....
.L_184:
        /*007c*/ 	.word	0x00000070


	//   ....[1]....
        /*0080*/ 	.word	0x00000180


	//----- nvinfo : EIATTR_CBANK_PARAM_SIZE
	.align		4
.L_185:
        /*0084*/ 	.byte	0x03, 0x19
        /*0086*/ 	.short	0x002c


	//----- nvinfo : EIATTR_PARAM_CBANK
	.align		4
        /*0088*/ 	.byte	0x04, 0x0a
        /*008a*/ 	.short	(.L_187 - .L_186)
	.align		4
.L_186:
        /*008c*/ 	.word	index@(.nv.constant0._Z15scale_sub_arrayPKffS0_S0_Pfi)
        /*0090*/ 	.short	0x0380
        /*0092*/ 	.short	0x002c


	//----- nvinfo : EIATTR_SW_WAR
	.align		4
.L_187:
        /*0094*/ 	.byte	0x04, 0x36
        /*0096*/ 	.short	(.L_189 - .L_188)
.L_188:
        /*0098*/ 	.word	0x00000008
.L_189:


//--------------------- .nv.info._Z19calculate_inner_valPKffS0_Pfi --------------------------
	.section	.nv.info._Z19calculate_inner_valPKffS0_Pfi,"",@"SHT_CUDA_INFO"
	.sectionflags	@""
	.align	4


	//----- nvinfo : EIATTR_CUDA_API_VERSION
	.align		4
        /*0000*/ 	.byte	0x04, 0x37
        /*0002*/ 	.short	(.L_191 - .L_190)
.L_190:
        /*0004*/ 	.word	0x00000082


	//----- nvinfo : EIATTR_KPARAM_INFO
	.align		4
.L_191:
        /*0008*/ 	.byte	0x04, 0x17
        /*000a*/ 	.short	(.L_193 - .L_192)
.L_192:
        /*000c*/ 	.word	0x00000000
        /*0010*/ 	.short	0x0004
        /*0012*/ 	.short	0x0020
        /*0014*/ 	.byte	0x00, 0xf0, 0x11, 0x00


	//----- nvinfo : EIATTR_KPARAM_INFO
	.align		4
.L_193:
        /*0018*/ 	.byte	0x04, 0x17
        /*001a*/ 	.short	(.L_195 - .L_194)
.L_194:
        /*001c*/ 	.word	0x00000000
        /*0020*/ 	.short	0x0003
        /*0022*/ 	.short	0x0018
        /*0024*/ 	.byte	0x00, 0xf5, 0x21, 0x00


	//----- nvinfo : EIATTR_KPARAM_INFO
	.align		4
.L_195:
        /*0028*/ 	.byte	0x04, 0x17
        /*002a*/ 	.short	(.L_197 - .L_196)
.L_196:
        /*002c*/ 	.word	0x00000000
        /*0030*/ 	.short	0x0002
        /*0032*/ 	.short	0x0010
        /*0034*/ 	.byte	0x00, 0xf5, 0x21, 0x00


	//----- nvinfo : EIATTR_KPARAM_INFO
	.align		4
.L_197:
        /*0038*/ 	.byte	0x04, 0x17
        /*003a*/ 	.short	(.L_199 - .L_198)
.L_198:
        /*003c*/ 	.word	0x00000000
        /*0040*/ 	.short	0x0001
        /*0042*/ 	.short	0x0008
        /*0044*/ 	.byte	0x00, 0xf0, 0x11, 0x00


	//----- nvinfo : EIATTR_KPARAM_INFO
	.align		4
.L_199:
        /*0048*/ 	.byte	0x04, 0x17
        /*004a*/ 	.short	(.L_201 - .L_200)
.L_200:
        /*004c*/ 	.word	0x00000000
        /*0050*/ 	.short	0x0000
        /*0052*/ 	.short	0x0000
        /*0054*/ 	.byte	0x00, 0xf5, 0x21, 0x00


	//----- nvinfo : EIATTR_SPARSE_MMA_MASK
	.align		4
.L_201:
        /*0058*/ 	.byte	0x03, 0x50
        /*005a*/ 	.short	0x0000


	//----- nvinfo : EIATTR_MAXREG_COUNT
	.align		4
        /*005c*/ 	.byte	0x03, 0x1b
        /*005e*/ 	.short	0x00ff


	//----- nvinfo : EIATTR_MERCURY_ISA_VERSION
	.align		4
        /*0060*/ 	.byte	0x03, 0x5f
        /*0062*/ 	.short	0x0101


	//----- nvinfo : EIATTR_VRC_CTA_INIT_COUNT
	.align		4
        /*0064*/ 	.byte	0x02, 0x4a
	.zero		1
	.zero		1


	//----- nvinfo : EIATTR_EXIT_INSTR_OFFSETS
	.align		4
        /*0068*/ 	.byte	0x04, 0x1c
        /*006a*/ 	.short	(.L_203 - .L_202)


	//   ....[0]....
.L_202:
        /*006c*/ 	.word	0x00000070


	//   ....[1]....
        /*0070*/ 	.word	0x00000150


	//----- nvinfo : EIATTR_CBANK_PARAM_SIZE
	.align		4
.L_203:
        /*0074*/ 	.byte	0x03, 0x19
        /*0076*/ 	.short	0x0024


	//----- nvinfo : EIATTR_PARAM_CBANK
	.align		4
        /*0078*/ 	.byte	0x04, 0x0a
        /*007a*/ 	.short	(.L_205 - .L_204)
	.align		4
.L_204:
        /*007c*/ 	.word	index@(.nv.constant0._Z19calculate_inner_valPKffS0_Pfi)
        /*0080*/ 	.short	0x0380
        /*0082*/ 	.short	0x0024


	//----- nvinfo : EIATTR_SW_WAR
	.align		4
.L_205:
        /*0084*/ 	.byte	0x04, 0x36
        /*0086*/ 	.short	(.L_207 - .L_206)
.L_206:
        /*0088*/ 	.word	0x00000008
.L_207:


//--------------------- .nv.info._Z10add_arraysPKfS0_Pfi --------------------------
	.section	.nv.info._Z10add_arraysPKfS0_Pfi,"",@"SHT_CUDA_INFO"
	.sectionflags	@""
	.align	4


	//----- nvinfo : EIATTR_CUDA_API_VERSION
	.align		4
        /*0000*/ 	.byte	0x04, 0x37
        /*0002*/ 	.short	(.L_209 - .L_208)
.L_208:
        /*0004*/ 	.word	0x00000082


	//----- nvinfo : EIATTR_KPARAM_INFO
	.align		4
.L_209:
        /*0008*/ 	.byte	0x04, 0x17
        /*000a*/ 	.short	(.L_211 - .L_210)
.L_210:
        /*000c*/ 	.word	0x00000000
        /*0010*/ 	.short	0x0003
        /*0012*/ 	.short	0x0018
        /*0014*/ 	.byte	0x00, 0xf0, 0x11, 0x00


	//----- nvinfo : EIATTR_KPARAM_INFO
	.align		4
.L_211:
        /*0018*/ 	.byte	0x04, 0x17
        /*001a*/ 	.short	(.L_213 - .L_212)
.L_212:
        /*001c*/ 	.word	0x00000000
        /*0020*/ 	.short	0x0002
        /*0022*/ 	.short	0x0010
        /*0024*/ 	.byte	0x00, 0xf5, 0x21, 0x00


	//----- nvinfo : EIATTR_KPARAM_INFO
	.align		4
.L_213:
        /*0028*/ 	.byte	0x04, 0x17
        /*002a*/ 	.short	(.L_215 - .L_214)
.L_214:
        /*002c*/ 	.word	0x00000000
        /*0030*/ 	.short	0x0001
        /*0032*/ 	.short	0x0008
        /*0034*/ 	.byte	0x00, 0xf5, 0x21, 0x00


	//----- nvinfo : EIATTR_KPARAM_INFO
	.align		4
.L_215:
        /*0038*/ 	.byte	0x04, 0x17
        /*003a*/ 	.short	(.L_217 - .L_216)
.L_216:
        /*003c*/ 	.word	0x00000000
        /*0040*/ 	.short	0x0000
        /*0042*/ 	.short	0x0000
        /*0044*/ 	.byte	0x00, 0xf5, 0x21, 0x00


	//----- nvinfo : EIATTR_SPARSE_MMA_MASK
	.align		4
.L_217:
        /*0048*/ 	.byte	0x03, 0x50
        /*004a*/ 	.short	0x0000


	//----- nvinfo : EIATTR_MAXREG_COUNT
	.align		4
        /*004c*/ 	.byte	0x03, 0x1b
        /*004e*/ 	.short	0x00ff


	//----- nvinfo : EIATTR_MERCURY_ISA_VERSION
	.align		4
        /*0050*/ 	.byte	0x03, 0x5f
        /*0052*/ 	.short	0x0101


	//----- nvinfo : EIATTR_VRC_CTA_INIT_COUNT
	.align		4
        /*0054*/ 	.byte	0x02, 0x4a
	.zero		1
	.zero		1


	//----- nvinfo : EIATTR_EXIT_INSTR_OFFSETS
	.align		4
        /*0058*/ 	.byte	0x04, 0x1c
        /*005a*/ 	.short	(.L_219 - .L_218)


	//   ....[0]....
.L_218:
        /*005c*/ 	.word	0x00000070


	//   ....[1]....
        /*0060*/ 	.word	0x00000130


	//----- nvinfo : EIATTR_CBANK_PARAM_SIZE
	.align		4
.L_219:
        /*0064*/ 	.byte	0x03, 0x19
        /*0066*/ 	.short	0x001c


	//----- nvinfo : EIATTR_PARAM_CBANK
	.align		4
        /*0068*/ 	.byte	0x04, 0x0a
        /*006a*/ 	.short	(.L_221 - .L_220)
	.align		4
.L_220:
        /*006c*/ 	.word	index@(.nv.constant0._Z10add_arraysPKfS0_Pfi)
        /*0070*/ 	.short	0x0380
        /*0072*/ 	.short	0x001c


	//----- nvinfo : EIATTR_SW_WAR
	.align		4
.L_221:
        /*0074*/ 	.byte	0x04, 0x36
        /*0076*/ 	.short	(.L_223 - .L_222)
.L_222:
        /*0078*/ 	.word	0x00000008
.L_223:


//--------------------- .nv.info._Z11scale_arrayPKfifPf --------------------------
	.section	.nv.info._Z11scale_arrayPKfifPf,"",@"SHT_CUDA_INFO"
	.sectionflags	@""
	.align	4


	//----- nvinfo : EIATTR_CUDA_API_VERSION
	.align		4
        /*0000*/ 	.byte	0x04, 0x37
        /*0002*/ 	.short	(.L_225 - .L_224)
.L_224:
        /*0004*/ 	.word	0x00000082


	//----- nvinfo : EIATTR_KPARAM_INFO
	.align		4
.L_225:
        /*0008*/ 	.byte	0x04, 0x17
        /*000a*/ 	.short	(.L_227 - .L_226)
.L_226:
        /*000c*/ 	.word	0x00000000
        /*0010*/ 	.short	0x0003
        /*0012*/ 	.short	0x0010
        /*0014*/ 	.byte	0x00, 0xf5, 0x21, 0x00


	//----- nvinfo : EIATTR_KPARAM_INFO
	.align		4
.L_227:
        /*0018*/ 	.byte	0x04, 0x17
        /*001a*/ 	.short	(.L_229 - .L_228)
.L_228:
        /*001c*/ 	.word	0x00000000
        /*0020*/ 	.short	0x0002
        /*0022*/ 	.short	0x000c
        /*0024*/ 	.byte	0x00, 0xf0, 0x11, 0x00


	//----- nvinfo : EIATTR_KPARAM_INFO
	.align		4
.L_229:
        /*0028*/ 	.byte	0x04, 0x17
        /*002a*/ 	.short	(.L_231 - .L_230)
.L_230:
        /*002c*/ 	.word	0x00000000
        /*0030*/ 	.short	0x0001
        /*0032*/ 	.short	0x0008
        /*0034*/ 	.byte	0x00, 0xf0, 0x11, 0x00


	//----- nvinfo : EIATTR_KPARAM_INFO
	.align		4
.L_231:
        /*0038*/ 	.byte	0x04, 0x17
        /*003a*/ 	.short	(.L_233 - .L_232)
.L_232:
        /*003c*/ 	.word	0x00000000
        /*0040*/ 	.short	0x0000
        /*0042*/ 	.short	0x0000
        /*0044*/ 	.byte	0x00, 0xf5, 0x21, 0x00


	//----- nvinfo : EIATTR_SPARSE_MMA_MASK
	.align		4
.L_233:
        /*0048*/ 	.byte	0x03, 0x50
        /*004a*/ 	.short	0x0000


	//----- nvinfo : EIATTR_MAXREG_COUNT
	.align		4
        /*004c*/ 	.byte	0x03, 0x1b
        /*004e*/ 	.short	0x00ff


	//----- nvinfo : EIATTR_MERCURY_ISA_VERSION
	.align		4
        /*0050*/ 	.byte	0x03, 0x5f
        /*0052*/ 	.short	0x0101


	//----- nvinfo : EIATTR_VRC_CTA_INIT_COUNT
	.align		4
        /*0054*/ 	.byte	0x02, 0x4a
	.zero		1
	.zero		1


	//----- nvinfo : EIATTR_EXIT_INSTR_OFFSETS
	.align		4
        /*0058*/ 	.byte	0x04, 0x1c
        /*005a*/ 	.short	(.L_235 - .L_234)


	//   ....[0]....
.L_234:
        /*005c*/ 	.word	0x00000070


	//   ....[1]....
        /*0060*/ 	.word	0x00000110


	//----- nvinfo : EIATTR_CBANK_PARAM_SIZE
	.align		4
.L_235:
        /*0064*/ 	.byte	0x03, 0x19
        /*0066*/ 	.short	0x0018


	//----- nvinfo : EIATTR_PARAM_CBANK
	.align		4
        /*0068*/ 	.byte	0x04, 0x0a
        /*006a*/ 	.short	(.L_237 - .L_236)
	.align		4
.L_236:
        /*006c*/ 	.word	index@(.nv.constant0._Z11scale_arrayPKfifPf)
        /*0070*/ 	.short	0x0380
        /*0072*/ 	.short	0x0018


	//----- nvinfo : EIATTR_SW_WAR
	.align		4
.L_237:
        /*0074*/ 	.byte	0x04, 0x36
        /*0076*/ 	.short	(.L_239 - .L_238)
.L_238:
        /*0078*/ 	.word	0x00000008
.L_239:


//--------------------- .nv.info._Z7set_nzxPbPKfif --------------------------
	.section	.nv.info._Z7set_nzxPbPKfif,"",@"SHT_CUDA_INFO"
	.sectionflags	@""
	.align	4


	//----- nvinfo : EIATTR_CUDA_API_VERSION
	.align		4
        /*0000*/ 	.byte	0x04, 0x37
        /*0002*/ 	.short	(.L_241 - .L_240)
.L_240:
        /*0004*/ 	.word	0x00000082


	//----- nvinfo : EIATTR_KPARAM_INFO
	.align		4
.L_241:
        /*0008*/ 	.byte	0x04, 0x17
        /*000a*/ 	.short	(.L_243 - .L_242)
.L_242:
        /*000c*/ 	.word	0x00000000
        /*0010*/ 	.short	0x0003
        /*0012*/ 	.short	0x0014
        /*0014*/ 	.byte	0x00, 0xf0, 0x11, 0x00


	//----- nvinfo : EIATTR_KPARAM_INFO
	.align		4
.L_243:
        /*0018*/ 	.byte	0x04, 0x17
        /*001a*/ 	.short	(.L_245 - .L_244)
.L_244:
        /*001c*/ 	.word	0x00000000
        /*0020*/ 	.short	0x0002
        /*0022*/ 	.short	0x0010
        /*0024*/ 	.byte	0x00, 0xf0, 0x11, 0x00


	//----- nvinfo : EIATTR_KPARAM_INFO
	.align		4
.L_245:
        /*0028*/ 	.byte	0x04, 0x17
        /*002a*/ 	.short	(.L_247 - .L_246)
.L_246:
        /*002c*/ 	.word	0x00000000
        /*0030*/ 	.short	0x0001
        /*0032*/ 	.short	0x0008
        /*0034*/ 	.byte	0x00, 0xf5, 0x21, 0x00


	//----- nvinfo : EIATTR_KPARAM_INFO
	.align		4
.L_247:
        /*0038*/ 	.byte	0x04, 0x17
        /*003a*/ 	.short	(.L_249 - .L_248)
.L_248:
        /*003c*/ 	.word	0x00000000
        /*0040*/ 	.short	0x0000
        /*0042*/ 	.short	0x0000
        /*0044*/ 	.byte	0x00, 0xf5, 0x21, 0x00


	//----- nvinfo : EIATTR_SPARSE_MMA_MASK
	.align		4
.L_249:
        /*0048*/ 	.byte	0x03, 0x50
        /*004a*/ 	.short	0x0000


	//----- nvinfo : EIATTR_MAXREG_COUNT
	.align		4
        /*004c*/ 	.byte	0x03, 0x1b
        /*004e*/ 	.short	0x00ff


	//----- nvinfo : EIATTR_MERCURY_ISA_VERSION
	.align		4
        /*0050*/ 	.byte	0x03, 0x5f
        /*0052*/ 	.short	0x0101


	//----- nvinfo : EIATTR_VRC_CTA_INIT_COUNT
	.align		4
        /*0054*/ 	.byte	0x02, 0x4a
	.zero		1
	.zero		1


	//----- nvinfo : EIATTR_EXIT_INSTR_OFFSETS
	.align		4
        /*0058*/ 	.byte	0x04, 0x1c
        /*005a*/ 	.short	(.L_251 - .L_250)


	//   ....[0]....
.L_250:
        /*005c*/ 	.word	0x00000070


	//   ....[1]....
        /*0060*/ 	.word	0x00000130


	//----- nvinfo : EIATTR_CBANK_PARAM_SIZE
	.align		4
.L_251:
        /*0064*/ 	.byte	0x03, 0x19
        /*0066*/ 	.short	0x0018


	//----- nvinfo : EIATTR_PARAM_CBANK
	.align		4
        /*0068*/ 	.byte	0x04, 0x0a
        /*006a*/ 	.short	(.L_253 - .L_252)
	.align		4
.L_252:
        /*006c*/ 	.word	index@(.nv.constant0._Z7set_nzxPbPKfif)
        /*0070*/ 	.short	0x0380
        /*0072*/ 	.short	0x0018


	//----- nvinfo : EIATTR_SW_WAR
	.align		4
.L_253:
        /*0074*/ 	.byte	0x04, 0x36
        /*0076*/ 	.short	(.L_255 - .L_254)
.L_254:
        /*0078*/ 	.word	0x00000008
.L_255:


//--------------------- .nv.info._Z9set_arrayPfif --------------------------
	.section	.nv.info._Z9set_arrayPfif,"",@"SHT_CUDA_INFO"
	.sectionflags	@""
	.align	4


	//----- nvinfo : EIATTR_CUDA_API_VERSION
	.align		4
        /*0000*/ 	.byte	0x04, 0x37
        /*0002*/ 	.short	(.L_257 - .L_256)
.L_256:
        /*0004*/ 	.word	0x00000082


	//----- nvinfo : EIATTR_KPARAM_INFO
	.align		4
.L_257:
        /*0008*/ 	.byte	0x04, 0x17
        /*000a*/ 	.short	(.L_259 - .L_258)
.L_258:
        /*000c*/ 	.word	0x00000000
        /*0010*/ 	.short	0x0002
        /*0012*/ 	.short	0x000c
        /*0014*/ 	.byte	0x00, 0xf0, 0x11, 0x00


	//----- nvinfo : EIATTR_KPARAM_INFO
	.align		4
.L_259:
        /*0018*/ 	.byte	0x04, 0x17
        /*001a*/ 	.short	(.L_261 - .L_260)
.L_260:
        /*001c*/ 	.word	0x00000000
        /*0020*/ 	.short	0x0001
        /*0022*/ 	.short	0x0008
        /*0024*/ 	.byte	0x00, 0xf0, 0x11, 0x00


	//----- nvinfo : EIATTR_KPARAM_INFO
	.align		4
.L_261:
        /*0028*/ 	.byte	0x04, 0x17
        /*002a*/ 	.short	(.L_263 - .L_262)
.L_262:
        /*002c*/ 	.word	0x00000000
        /*0030*/ 	.short	0x0000
        /*0032*/ 	.short	0x0000
        /*0034*/ 	.byte	0x00, 0xf5, 0x21, 0x00


	//----- nvinfo : EIATTR_SPARSE_MMA_MASK
	.align		4
.L_263:
        /*0038*/ 	.byte	0x03, 0x50
        /*003a*/ 	.short	0x0000


	//----- nvinfo : EIATTR_MAXREG_COUNT
	.align		4
        /*003c*/ 	.byte	0x03, 0x1b
        /*003e*/ 	.short	0x00ff


	//----- nvinfo : EIATTR_MERCURY_ISA_VERSION
	.align		4
        /*0040*/ 	.byte	0x03, 0x5f
        /*0042*/ 	.short	0x0101


	//----- nvinfo : EIATTR_VRC_CTA_INIT_COUNT
	.align		4
        /*0044*/ 	.byte	0x02, 0x4a
	.zero		1
	.zero		1


	//----- nvinfo : EIATTR_EXIT_INSTR_OFFSETS
	.align		4
        /*0048*/ 	.byte	0x04, 0x1c
        /*004a*/ 	.short	(.L_265 - .L_264)


	//   ....[0]....
.L_264:
        /*004c*/ 	.word	0x00000070


	//   ....[1]....
        /*0050*/ 	.word	0x000000d0


	//----- nvinfo : EIATTR_CBANK_PARAM_SIZE
	.align		4
.L_265:
        /*0054*/ 	.byte	0x03, 0x19
        /*0056*/ 	.short	0x0010


	//----- nvinfo : EIATTR_PARAM_CBANK
	.align		4
        /*0058*/ 	.byte	0x04, 0x0a
        /*005a*/ 	.short	(.L_267 - .L_266)
	.align		4
.L_266:
        /*005c*/ 	.word	index@(.nv.constant0._Z9set_arrayPfif)
        /*0060*/ 	.short	0x0380
        /*0062*/ 	.short	0x0010


	//----- nvinfo : EIATTR_SW_WAR
	.align		4
.L_267:
        /*0064*/ 	.byte	0x04, 0x36
        /*0066*/ 	.short	(.L_269 - .L_268)
.L_268:
        /*0068*/ 	.word	0x00000008
.L_269:


//--------------------- .nv.info._Z6shrinkPKffPfi --------------------------
	.section	.nv.info._Z6shrinkPKffPfi,"",@"SHT_CUDA_INFO"
	.sectionflags	@""
	.align	4


	//----- nvinfo : EIATTR_CUDA_API_VERSION
	.align		4
        /*0000*/ 	.byte	0x04, 0x37
        /*0002*/ 	.short	(.L_271 - .L_270)
.L_270:
        /*0004*/ 	.word	0x00000082


	//----- nvinfo : EIATTR_KPARAM_INFO
	.align		4
.L_271:
        /*0008*/ 	.byte	0x04, 0x17
        /*000a*/ 	.short	(.L_273 - .L_272)
.L_272:
        /*000c*/ 	.word	0x00000000
        /*0010*/ 	.short	0x0003
        /*0012*/ 	.short	0x0018
        /*0014*/ 	.byte	0x00, 0xf0, 0x11, 0x00


	//----- nvinfo : EIATTR_KPARAM_INFO
	.align		4
.L_273:
        /*0018*/ 	.byte	0x04, 0x17
        /*001a*/ 	.short	(.L_275 - .L_274)
.L_274:
        /*001c*/ 	.word	0x00000000
        /*0020*/ 	.short	0x0002
        /*0022*/ 	.short	0x0010
        /*0024*/ 	.byte	0x00, 0xf5, 0x21, 0x00


	//----- nvinfo : EIATTR_KPARAM_INFO
	.align		4
.L_275:
        /*0028*/ 	.byte	0x04, 0x17
        /*002a*/ 	.short	(.L_277 - .L_276)
.L_276:
        /*002c*/ 	.word	0x00000000
        /*0030*/ 	.short	0x0001
        /*0032*/ 	.short	0x0008
        /*0034*/ 	.byte	0x00, 0xf0, 0x11, 0x00


	//----- nvinfo : EIATTR_KPARAM_INFO
	.align		4
.L_277:
        /*0038*/ 	.byte	0x04, 0x17
        /*003a*/ 	.short	(.L_279 - .L_278)
.L_278:
        /*003c*/ 	.word	0x00000000
        /*0040*/ 	.short	0x0000
        /*0042*/ 	.short	0x0000
        /*0044*/ 	.byte	0x00, 0xf5, 0x21, 0x00


	//----- nvinfo : EIATTR_SPARSE_MMA_MASK
	.align		4
.L_279:
        /*0048*/ 	.byte	0x03, 0x50
        /*004a*/ 	.short	0x0000


	//----- nvinfo : EIATTR_MAXREG_COUNT
	.align		4
        /*004c*/ 	.byte	0x03, 0x1b
        /*004e*/ 	.short	0x00ff


	//----- nvinfo : EIATTR_MERCURY_ISA_VERSION
	.align		4
        /*0050*/ 	.byte	0x03, 0x5f
        /*0052*/ 	.short	0x0101


	//----- nvinfo : EIATTR_VRC_CTA_INIT_COUNT
	.align		4
        /*0054*/ 	.byte	0x02, 0x4a
	.zero		1
	.zero		1


	//----- nvinfo : EIATTR_EXIT_INSTR_OFFSETS
	.align		4
        /*0058*/ 	.byte	0x04, 0x1c
        /*005a*/ 	.short	(.L_281 - .L_280)


	//   ....[0]....
.L_280:
        /*005c*/ 	.word	0x00000070


	//   ....[1]....
        /*0060*/ 	.word	0x00000150


	//   ....[2]....
        /*0064*/ 	.word	0x00000180


	//----- nvinfo : EIATTR_CBANK_PARAM_SIZE
	.align		4
.L_281:
        /*0068*/ 	.byte	0x03, 0x19
        /*006a*/ 	.short	0x001c


	//----- nvinfo : EIATTR_PARAM_CBANK
	.align		4
        /*006c*/ 	.byte	0x04, 0x0a
        /*006e*/ 	.short	(.L_283 - .L_282)
	.align		4
.L_282:
        /*0070*/ 	.word	index@(.nv.constant0._Z6shrinkPKffPfi)
        /*0074*/ 	.short	0x0380
        /*0076*/ 	.short	0x001c


	//----- nvinfo : EIATTR_SW_WAR
	.align		4
.L_283:
        /*0078*/ 	.byte	0x04, 0x36
        /*007a*/ 	.short	(.L_285 - .L_284)
.L_284:
        /*007c*/ 	.word	0x00000008
.L_285:


//--------------------- .nv.callgraph             --------------------------
	.section	.nv.callgraph,"",@"SHT_CUDA_CALLGRAPH"
	.align	4
	.sectionentsize	8
	.align		4
        /*0000*/ 	.word	0x00000000
	.align		4
        /*0004*/ 	.word	0xffffffff
	.align		4
        /*0008*/ 	.word	0x00000000
	.align		4
        /*000c*/ 	.word	0xfffffffe
	.align		4
        /*0010*/ 	.word	0x00000000
	.align		4
        /*0014*/ 	.word	0xfffffffd
	.align		4
        /*0018*/ 	.word	0x00000000
	.align		4
        /*001c*/ 	.word	0xfffffffc


//--------------------- .text._Z8sign_minPKfPfi   --------------------------
	.section	.text._Z8sign_minPKfPfi,"ax",@progbits
	.align	128
        .global         _Z8sign_minPKfPfi
        .type           _Z8sign_minPKfPfi,@function
        .size           _Z8sign_minPKfPfi,(.L_x_12 - _Z8sign_minPKfPfi)
        .other          _Z8sign_minPKfPfi,@"STO_CUDA_ENTRY STV_DEFAULT"
_Z8sign_minPKfPfi:
.text._Z8sign_minPKfPfi:
[----:B------:R-:W-:Y:S01]  /*0000*/  LDC R1, c[0x0][0x37c] ;  /* 0x0000df00ff017b82 */ /* 0x000fe20000000800 */
[----:B------:R-:W0:Y:S01]  /*0010*/  S2R R7, SR_TID.X ;  /* 0x0000000000077919 */ /* 0x000e220000002100 */
[----:B------:R-:W0:Y:S01]  /*0020*/  LDCU UR4, c[0x0][0x360] ;  /* 0x00006c00ff0477ac */ /* 0x000e220008000800 */
[----:B------:R-:W0:Y:S01]  /*0030*/  S2R R0, SR_CTAID.X ;  /* 0x0000000000007919 */ /* 0x000e220000002500 */
[----:B------:R-:W1:Y:S01]  /*0040*/  LDCU UR5, c[0x0][0x390] ;  /* 0x00007200ff0577ac */ /* 0x000e620008000800 */
[----:B0-----:R-:W-:-:S05]  /*0050*/  IMAD R7, R0, UR4, R7 ;  /* 0x0000000400077c24 */ /* 0x001fca000f8e0207 */
[----:B-1----:R-:W-:-:S13]  /*0060*/  ISETP.GE.AND P0, PT, R7, UR5, PT ;  /* 0x0000000507007c0c */ /* 0x002fda000bf06270 */
[----:B------:R-:W-:Y:S05]  /*0070*/  @P0 EXIT ;  /* 0x000000000000094d */ /* 0x000fea0003800000 */
[----:B------:R-:W0:Y:S01]  /*0080*/  LDC.64 R2, c[0x0][0x380] ;  /* 0x0000e000ff027b82 */ /* 0x000e220000000a00 */
[----:B------:R-:W1:Y:S01]  /*0090*/  LDCU.64 UR4, c[0x0][0x358] ;  /* 0x00006b00ff0477ac */ /* 0x000e620008000a00 */
[----:B0-----:R-:W-:-:S05]  /*00a0*/  IMAD.WIDE R2, R7, 0x4, R2 ;  /* 0x0000000407027825 */ /* 0x001fca00078e0202 */
[----:B-1----:R-:W2:Y:S02]  /*00b0*/  LDG.E R0, desc[UR4][R2.64] ;  /* 0x0000000402007981 */ /* 0x002ea4000c1e1900 */
[----:B--2---:R-:W-:-:S13]  /*00c0*/  FSETP.NEU.AND P0, PT, R0, RZ, PT ;  /* 0x000000ff0000720b */ /* 0x004fda0003f0d000 */
[----:B------:R-:W0:Y:S02]  /*00d0*/  @!P0 LDC.64 R4, c[0x0][0x388] ;  /* 0x0000e200ff048b82 */ /* 0x000e240000000a00 */
[----:B0-----:R-:W-:-:S05]  /*00e0*/  @!P0 IMAD.WIDE R4, R7, 0x4, R4 ;  /* 0x0000000407048825 */ /* 0x001fca00078e0204 */
[----:B------:R0:W-:Y:S01]  /*00f0*/  @!P0 STG.E desc[UR4][R4.64], RZ ;  /* 0x000000ff04008986 */ /* 0x0001e2000c101904 */
[----:B------:R-:W-:Y:S05]  /*0100*/  @!P0 EXIT ;  /* 0x000000000000894d */ /* 0x000fea0003800000 */
[----:B------:R-:W-:-:S13]  /*0110*/  FSETP.GEU.AND P0, PT, R0, RZ, PT ;  /* 0x000000ff0000720b */ /* 0x000fda0003f0e000 */
[----:B------:R-:W1:Y:S01]  /*0120*/  @!P0 LDC.64 R2, c[0x0][0x388] ;  /* 0x0000e200ff028b82 */ /* 0x000e620000000a00 */
[----:B0-----:R-:W-:-:S05]  /*0130*/  @!P0 FMNMX R4, |R0|, 1, PT ;  /* 0x3f80000000048809 */ /* 0x001fca0003800200 */
[----:B------:R-:W-:Y:S01]  /*0140*/  @!P0 FADD R5, -R4, -RZ ;  /* 0x800000ff04058221 */ /* 0x000fe20000000100 */
[----:B-1----:R-:W-:-:S05]  /*0150*/  @!P0 IMAD.WIDE R2, R7, 0x4, R2 ;  /* 0x0000000407028825 */ /* 0x002fca00078e0202 */
[----:B------:R0:W-:Y:S01]  /*0160*/  @!P0 STG.E desc[UR4][R2.64], R5 ;  /* 0x0000000502008986 */ /* 0x0001e2000c101904 */
[----:B------:R-:W-:Y:S05]  /*0170*/  @!P0 EXIT ;  /* 0x000000000000894d */ /* 0x000fea0003800000 */
[----:B0-----:R-:W0:Y:S01]  /*0180*/  LDC.64 R2, c[0x0][0x388] ;  /* 0x0000e200ff027b82 */ /* 0x001e220000000a00 */
[----:B------:R-:W-:Y:S01]  /*0190*/  FMNMX R5, |R0|, 1, PT ;  /* 0x3f80000000057809 */ /* 0x000fe20003800200 */
[----:B0-----:R-:W-:-:S05]  /*01a0*/  IMAD.WIDE R2, R7, 0x4, R2 ;  /* 0x0000000407027825 */ /* 0x001fca00078e0202 */
[----:B------:R-:W-:Y:S01]  /*01b0*/  STG.E desc[UR4][R2.64], R5 ;  /* 0x0000000502007986 */ /* 0x000fe2000c101904 */
[----:B------:R-:W-:Y:S05]  /*01c0*/  EXIT ;  /* 0x000000000000794d */ /* 0x000fea0003800000 */
.L_x_0:
[----:B------:R-:W-:-:S00]  /*01d0*/  BRA `(.L_x_0) ;  /* 0xfffffffc00fc7947 */ /* 0x000fc0000383ffff */
[----:B------:R-:W-:-:S00]  /*01e0*/  NOP ;  /* 0x0000000000007918 */ /* 0x000fc00000000000 */
        /* <DEDUP_REMOVED lines=9> */
.L_x_12:


//--------------------- .text._Z4xbztPKffS0_S0_Pfi --------------------------
	.section	.text._Z4xbztPKffS0_S0_Pfi,"ax",@progbits
	.align	128
        .global         _Z4xbztPKffS0_S0_Pfi
        .type           _Z4xbztPKffS0_S0_Pfi,@function
        .size           _Z4xbztPKffS0_S0_Pfi,(.L_x_13 - _Z4xbztPKffS0_S0_Pfi)
        .other          _Z4xbztPKffS0_S0_Pfi,@"STO_CUDA_ENTRY STV_DEFAULT"
_Z4xbztPKffS0_S0_Pfi:
.text._Z4xbztPKffS0_S0_Pfi:
        /* <DEDUP_REMOVED lines=10> */
[----:B------:R-:W2:Y:S06]  /*00a0*/  LDCU UR6, c[0x0][0x388] ;  /* 0x00007100ff0677ac */ /* 0x000eac0008000800 */
[----:B------:R-:W3:Y:S08]  /*00b0*/  LDC.64 R6, c[0x0][0x398] ;  /* 0x0000e600ff067b82 */ /* 0x000ef00000000a00 */
[----:B------:R-:W4:Y:S01]  /*00c0*/  LDC.64 R2, c[0x0][0x380] ;  /* 0x0000e000ff027b82 */ /* 0x000f220000000a00 */
[----:B0-----:R-:W-:-:S07]  /*00d0*/  IMAD.WIDE R4, R11, 0x4, R4 ;  /* 0x000000040b047825 */ /* 0x001fce00078e0204 */
[----:B------:R-:W0:Y:S01]  /*00e0*/  LDC.64 R8, c[0x0][0x3a0] ;  /* 0x0000e800ff087b82 */ /* 0x000e220000000a00 */
[----:B-1----:R-:W5:Y:S01]  /*00f0*/  LDG.E R4, desc[UR4][R4.64] ;  /* 0x0000000404047981 */ /* 0x002f62000c1e1900 */
[----:B---3--:R-:W-:-:S06]  /*0100*/  IMAD.WIDE R6, R11, 0x4, R6 ;  /* 0x000000040b067825 */ /* 0x008fcc00078e0206 */
[----:B------:R-:W5:Y:S01]  /*0110*/  LDG.E R7, desc[UR4][R6.64] ;  /* 0x0000000406077981 */ /* 0x000f62000c1e1900 */
[----:B----4-:R-:W-:-:S06]  /*0120*/  IMAD.WIDE R2, R11, 0x4, R2 ;  /* 0x000000040b027825 */ /* 0x010fcc00078e0202 */
[----:B------:R-:W2:Y:S01]  /*0130*/  LDG.E R2, desc[UR4][R2.64] ;  /* 0x0000000402027981 */ /* 0x000ea2000c1e1900 */
[----:B0-----:R-:W-:-:S04]  /*0140*/  IMAD.WIDE R8, R11, 0x4, R8 ;  /* 0x000000040b087825 */ /* 0x001fc800078e0208 */
[----:B-----5:R-:W-:-:S04]  /*0150*/  FADD R13, R4, -R7 ;  /* 0x80000007040d7221 */ /* 0x020fc80000000000 */
[----:B--2---:R-:W-:-:S05]  /*0160*/  FFMA R13, -R13, UR6, R2 ;  /* 0x000000060d0d7c23 */ /* 0x004fca0008000102 */
[----:B------:R-:W-:Y:S01]  /*0170*/  STG.E desc[UR4][R8.64], R13 ;  /* 0x0000000d08007986 */ /* 0x000fe2000c101904 */
[----:B------:R-:W-:Y:S05]  /*0180*/  EXIT ;  /* 0x000000000000794d */ /* 0x000fea0003800000 */
.L_x_1:
        /* <DEDUP_REMOVED lines=15> */
.L_x_13:


//--------------------- .text._Z4btzxfPKfS0_S0_Pfi --------------------------
	.section	.text._Z4btzxfPKfS0_S0_Pfi,"ax",@progbits
	.align	128
        .global         _Z4btzxfPKfS0_S0_Pfi
        .type           _Z4btzxfPKfS0_S0_Pfi,@function
        .size           _Z4btzxfPKfS0_S0_Pfi,(.L_x_14 - _Z4btzxfPKfS0_S0_Pfi)
        .other          _Z4btzxfPKfS0_S0_Pfi,@"STO_CUDA_ENTRY STV_DEFAULT"
_Z4btzxfPKfS0_S0_Pfi:
.text._Z4btzxfPKfS0_S0_Pfi:
        /* <DEDUP_REMOVED lines=22> */
[----:B--2---:R-:W-:-:S05]  /*0160*/  FFMA R11, R0, UR6, R7 ;  /* 0x00000006000b7c23 */ /* 0x004fca0008000007 */
[----:B------:R-:W-:Y:S01]  /*0170*/  STG.E desc[UR4][R8.64], R11 ;  /* 0x0000000b08007986 */ /* 0x000fe2000c101904 */
[----:B------:R-:W-:Y:S05]  /*0180*/  EXIT ;  /* 0x000000000000794d */ /* 0x000fea0003800000 */
.L_x_2:
        /* <DEDUP_REMOVED lines=15> */
.L_x_14:


//--------------------- .text._Z16calculate_lambdaPKffS0_S0_S0_Pfi --------------------------
	.section	.text._Z16calculate_lambdaPKffS0_S0_S0_Pfi,"ax",@progbits
	.align	128
        .global         _Z16calculate_lambdaPKffS0_S0_S0_Pfi
        .type           _Z16calculate_lambdaPKffS0_S0_S0_Pfi,@function
        .size           _Z16calculate_lambdaPKffS0_S0_S0_Pfi,(.L_x_15 - _Z16calculate_lambdaPKffS0_S0_S0_Pfi)
        .other          _Z16calculate_lambdaPKffS0_S0_S0_Pfi,@"STO_CUDA_ENTRY STV_DEFAULT"
_Z16calculate_lambdaPKffS0_S0_S0_Pfi:
.text._Z16calculate_lambdaPKffS0_S0_S0_Pfi:
        /* <DEDUP_REMOVED lines=12> */
[----:B------:R-:W4:Y:S08]  /*00c0*/  LDC.64 R8, c[0x0][0x3a0] ;  /* 0x0000e800ff087b82 */ /* 0x000f300000000a00 */
[----:B------:R-:W5:Y:S01]  /*00d0*/  LDC.64 R2, c[0x0][0x380] ;  /* 0x0000e000ff027b82 */ /* 0x000f620000000a00 */
[----:B0-----:R-:W-:-:S06]  /*00e0*/  IMAD.WIDE R4, R13, 0x4, R4 ;  /* 0x000000040d047825 */ /* 0x001fcc00078e0204 */
[----:B-1----:R-:W2:Y:S01]  /*00f0*/  LDG.E R4, desc[UR4][R4.64] ;  /* 0x0000000404047981 */ /* 0x002ea2000c1e1900 */
[C---:B---3--:R-:W-:Y:S01]  /*0100*/  IMAD.WIDE R6, R13.reuse, 0x4, R6 ;  /* 0x000000040d067825 */ /* 0x048fe200078e0206 */
[----:B------:R-:W0:Y:S05]  /*0110*/  LDC.64 R10, c[0x0][0x3a8] ;  /* 0x0000ea00ff0a7b82 */ /* 0x000e2a0000000a00 */
[----:B------:R-:W2:Y:S01]  /*0120*/  LDG.E R7, desc[UR4][R6.64] ;  /* 0x0000000406077981 */ /* 0x000ea2000c1e1900 */
[----:B----4-:R-:W-:-:S06]  /*0130*/  IMAD.WIDE R8, R13, 0x4, R8 ;  /* 0x000000040d087825 */ /* 0x010fcc00078e0208 */
[----:B------:R-:W3:Y:S01]  /*0140*/  LDG.E R9, desc[UR4][R8.64] ;  /* 0x0000000408097981 */ /* 0x000ee2000c1e1900 */
[----:B-----5:R-:W-:-:S06]  /*0150*/  IMAD.WIDE R2, R13, 0x4, R2 ;  /* 0x000000040d027825 */ /* 0x020fcc00078e0202 */
[----:B------:R-:W4:Y:S01]  /*0160*/  LDG.E R2, desc[UR4][R2.64] ;  /* 0x0000000402027981 */ /* 0x000f22000c1e1900 */
[----:B0-----:R-:W-:-:S04]  /*0170*/  IMAD.WIDE R10, R13, 0x4, R10 ;  /* 0x000000040d0a7825 */ /* 0x001fc800078e020a */
[----:B--2---:R-:W-:-:S04]  /*0180*/  FADD R0, R4, R7 ;  /* 0x0000000704007221 */ /* 0x004fc80000000000 */
[----:B---3--:R-:W-:-:S04]  /*0190*/  FADD R15, R0, -R9 ;  /* 0x80000009000f7221 */ /* 0x008fc80000000000 */
[----:B----4-:R-:W-:-:S05]  /*01a0*/  FFMA R15, R15, UR6, R2 ;  /* 0x000000060f0f7c23 */ /* 0x010fca0008000002 */
[----:B------:R-:W-:Y:S01]  /*01b0*/  STG.E desc[UR4][R10.64], R15 ;  /* 0x0000000f0a007986 */ /* 0x000fe2000c101904 */
[----:B------:R-:W-:Y:S05]  /*01c0*/  EXIT ;  /* 0x000000000000794d */ /* 0x000fea0003800000 */
.L_x_3:
        /* <DEDUP_REMOVED lines=11> */
.L_x_15:


//--------------------- .text._Z7manyOpsfPKfS0_S0_S0_Pfi --------------------------
	.section	.text._Z7manyOpsfPKfS0_S0_S0_Pfi,"ax",@progbits
	.align	128
        .global         _Z7manyOpsfPKfS0_S0_S0_Pfi
        .type           _Z7manyOpsfPKfS0_S0_S0_Pfi,@function
        .size           _Z7manyOpsfPKfS0_S0_S0_Pfi,(.L_x_16 - _Z7manyOpsfPKfS0_S0_S0_Pfi)
        .other          _Z7manyOpsfPKfS0_S0_S0_Pfi,@"STO_CUDA_ENTRY STV_DEFAULT"
_Z7manyOpsfPKfS0_S0_S0_Pfi:
.text._Z7manyOpsfPKfS0_S0_S0_Pfi:
        /* <DEDUP_REMOVED lines=24> */
[----:B--2---:R-:W-:-:S04]  /*0180*/  FADD R0, R2, -R5 ;  /* 0x8000000502007221 */ /* 0x004fc80000000000 */
[----:B---3--:R-:W-:-:S04]  /*0190*/  FFMA R0, R0, UR6, R7 ;  /* 0x0000000600007c23 */ /* 0x008fc80008000007 */
[----:B----4-:R-:W-:-:S05]  /*01a0*/  FADD R3, R0, -R9 ;  /* 0x8000000900037221 */ /* 0x010fca0000000000 */
[----:B------:R-:W-:Y:S01]  /*01b0*/  STG.E desc[UR4][R10.64], R3 ;  /* 0x000000030a007986 */ /* 0x000fe2000c101904 */
[----:B------:R-:W-:Y:S05]  /*01c0*/  EXIT ;  /* 0x000000000000794d */ /* 0x000fea0003800000 */
.L_x_4:
        /* <DEDUP_REMOVED lines=11> */
.L_x_16:


//--------------------- .text._Z15scale_sub_arrayPKffS0_S0_Pfi --------------------------
	.section	.text._Z15scale_sub_arrayPKffS0_S0_Pfi,"ax",@progbits
	.align	128
        .global         _Z15scale_sub_arrayPKffS0_S0_Pfi
        .type           _Z15scale_sub_arrayPKffS0_S0_Pfi,@function
        .size           _Z15scale_sub_arrayPKffS0_S0_Pfi,(.L_x_17 - _Z15scale_sub_arrayPKffS0_S0_Pfi)
        .other          _Z15scale_sub_arrayPKffS0_S0_Pfi,@"STO_CUDA_ENTRY STV_DEFAULT"
_Z15scale_sub_arrayPKffS0_S0_Pfi:
.text._Z15scale_sub_arrayPKffS0_S0_Pfi:
        /* <DEDUP_REMOVED lines=21> */
[----:B-----5:R-:W-:-:S04]  /*0150*/  FADD R13, R4, R7 ;  /* 0x00000007040d7221 */ /* 0x020fc80000000000 */
[----:B--2---:R-:W-:-:S05]  /*0160*/  FFMA R13, -R13, UR6, R2 ;  /* 0x000000060d0d7c23 */ /* 0x004fca0008000102 */
[----:B------:R-:W-:Y:S01]  /*0170*/  STG.E desc[UR4][R8.64], R13 ;  /* 0x0000000d08007986 */ /* 0x000fe2000c101904 */
[----:B------:R-:W-:Y:S05]  /*0180*/  EXIT ;  /* 0x000000000000794d */ /* 0x000fea0003800000 */
.L_x_5:
        /* <DEDUP_REMOVED lines=15> */
.L_x_17:


//--------------------- .text._Z19calculate_inner_valPKffS0_Pfi --------------------------
	.section	.text._Z19calculate_inner_valPKffS0_Pfi,"ax",@progbits
	.align	128
        .global         _Z19calculate_inner_valPKffS0_Pfi
        .type           _Z19calculate_inner_valPKffS0_Pfi,@function
        .size           _Z19calculate_inner_valPKffS0_Pfi,(.L_x_18 - _Z19calculate_inner_valPKffS0_Pfi)
        .other          _Z19calculate_inner_valPKffS0_Pfi,@"STO_CUDA_ENTRY STV_DEFAULT"
_Z19calculate_inner_valPKffS0_Pfi:
.text._Z19calculate_inner_valPKffS0_Pfi:
        /* <DEDUP_REMOVED lines=13> */
[----:B0-----:R-:W-:-:S06]  /*00d0*/  IMAD.WIDE R2, R9, 0x4, R2 ;  /* 0x0000000409027825 */ /* 0x001fcc00078e0202 */
[----:B-1----:R-:W5:Y:S01]  /*00e0*/  LDG.E R2, desc[UR4][R2.64] ;  /* 0x0000000402027981 */ /* 0x002f62000c1e1900 */
[----:B---3--:R-:W-:-:S06]  /*00f0*/  IMAD.WIDE R4, R9, 0x4, R4 ;  /* 0x0000000409047825 */ /* 0x008fcc00078e0204 */
[----:B------:R-:W5:Y:S01]  /*0100*/  LDG.E R5, desc[UR4][R4.64] ;  /* 0x0000000404057981 */ /* 0x000f62000c1e1900 */
[----:B----4-:R-:W-:-:S04]  /*0110*/  IMAD.WIDE R6, R9, 0x4, R6 ;  /* 0x0000000409067825 */ /* 0x010fc800078e0206 */
[----:B-----5:R-:W-:-:S04]  /*0120*/  FADD R11, R2, -R5 ;  /* 0x80000005020b7221 */ /* 0x020fc80000000000 */
[----:B--2---:R-:W-:-:S05]  /*0130*/  FFMA R11, R11, UR6, R2 ;  /* 0x000000060b0b7c23 */ /* 0x004fca0008000002 */
[----:B------:R-:W-:Y:S01]  /*0140*/  STG.E desc[UR4][R6.64], R11 ;  /* 0x0000000b06007986 */ /* 0x000fe2000c101904 */
[----:B------:R-:W-:Y:S05]  /*0150*/  EXIT ;  /* 0x000000000000794d */ /* 0x000fea0003800000 */
.L_x_6:
        /* <DEDUP_REMOVED lines=10> */
.L_x_18:


//--------------------- .text._Z10add_arraysPKfS0_Pfi --------------------------
	.section	.text._Z10add_arraysPKfS0_Pfi,"ax",@progbits
	.align	128
        .global         _Z10add_arraysPKfS0_Pfi
        .type           _Z10add_arraysPKfS0_Pfi,@function
        .size           _Z10add_arraysPKfS0_Pfi,(.L_x_19 - _Z10add_arraysPKfS0_Pfi)
        .other          _Z10add_arraysPKfS0_Pfi,@"STO_CUDA_ENTRY STV_DEFAULT"
_Z10add_arraysPKfS0_Pfi:
.text._Z10add_arraysPKfS0_Pfi:
        /* <DEDUP_REMOVED lines=9> */
[----:B------:R-:W1:Y:S07]  /*0090*/  LDCU.64 UR4, c[0x0][0x358] ;  /* 0x00006b00ff0477ac */ /* 0x000e6e0008000a00 */
[----:B------:R-:W2:Y:S08]  /*00a0*/  LDC.64 R4, c[0x0][0x388] ;  /* 0x0000e200ff047b82 */ /* 0x000eb00000000a00 */
[----:B------:R-:W3:Y:S01]  /*00b0*/  LDC.64 R6, c[0x0][0x390] ;  /* 0x0000e400ff067b82 */ /* 0x000ee20000000a00 */
[----:B0-----:R-:W-:-:S06]  /*00c0*/  IMAD.WIDE R2, R9, 0x4, R2 ;  /* 0x0000000409027825 */ /* 0x001fcc00078e0202 */
[----:B-1----:R-:W4:Y:S01]  /*00d0*/  LDG.E R2, desc[UR4][R2.64] ;  /* 0x0000000402027981 */ /* 0x002f22000c1e1900 */
[----:B--2---:R-:W-:-:S06]  /*00e0*/  IMAD.WIDE R4, R9, 0x4, R4 ;  /* 0x0000000409047825 */ /* 0x004fcc00078e0204 */
[----:B------:R-:W4:Y:S01]  /*00f0*/  LDG.E R5, desc[UR4][R4.64] ;  /* 0x0000000404057981 */ /* 0x000f22000c1e1900 */
[----:B---3--:R-:W-:-:S04]  /*0100*/  IMAD.WIDE R6, R9, 0x4, R6 ;  /* 0x0000000409067825 */ /* 0x008fc800078e0206 */
[----:B----4-:R-:W-:-:S05]  /*0110*/  FADD R9, R2, R5 ;  /* 0x0000000502097221 */ /* 0x010fca0000000000 */
[----:B------:R-:W-:Y:S01]  /*0120*/  STG.E desc[UR4][R6.64], R9 ;  /* 0x0000000906007986 */ /* 0x000fe2000c101904 */
[----:B------:R-:W-:Y:S05]  /*0130*/  EXIT ;  /* 0x000000000000794d */ /* 0x000fea0003800000 */
.L_x_7:
        /* <DEDUP_REMOVED lines=12> */
.L_x_19:


//--------------------- .text._Z11scale_arrayPKfifPf --------------------------
	.section	.text._Z11scale_arrayPKfifPf,"ax",@progbits
	.align	128
        .global         _Z11scale_arrayPKfifPf
        .type           _Z11scale_arrayPKfifPf,@function
        .size           _Z11scale_arrayPKfifPf,(.L_x_20 - _Z11scale_arrayPKfifPf)
        .other          _Z11scale_arrayPKfifPf,@"STO_CUDA_ENTRY STV_DEFAULT"
_Z11scale_arrayPKfifPf:
.text._Z11scale_arrayPKfifPf:
        /* <DEDUP_REMOVED lines=11> */
[----:B------:R-:W3:Y:S01]  /*00b0*/  LDC.64 R4, c[0x0][0x390] ;  /* 0x0000e400ff047b82 */ /* 0x000ee20000000a00 */
[----:B0-----:R-:W-:-:S06]  /*00c0*/  IMAD.WIDE R2, R7, 0x4, R2 ;  /* 0x0000000407027825 */ /* 0x001fcc00078e0202 */
[----:B-1----:R-:W2:Y:S01]  /*00d0*/  LDG.E R2, desc[UR4][R2.64] ;  /* 0x0000000402027981 */ /* 0x002ea2000c1e1900 */
[----:B---3--:R-:W-:-:S04]  /*00e0*/  IMAD.WIDE R4, R7, 0x4, R4 ;  /* 0x0000000407047825 */ /* 0x008fc800078e0204 */
[----:B--2---:R-:W-:-:S05]  /*00f0*/  FMUL R7, R2, UR6 ;  /* 0x0000000602077c20 */ /* 0x004fca0008400000 */
[----:B------:R-:W-:Y:S01]  /*0100*/  STG.E desc[UR4][R4.64], R7 ;  /* 0x0000000704007986 */ /* 0x000fe2000c101904 */
[----:B------:R-:W-:Y:S05]  /*0110*/  EXIT ;  /* 0x000000000000794d */ /* 0x000fea0003800000 */
.L_x_8:
        /* <DEDUP_REMOVED lines=14> */
.L_x_20:


//--------------------- .text._Z7set_nzxPbPKfif   --------------------------
	.section	.text._Z7set_nzxPbPKfif,"ax",@progbits
	.align	128
        .global         _Z7set_nzxPbPKfif
        .type           _Z7set_nzxPbPKfif,@function
        .size           _Z7set_nzxPbPKfif,(.L_x_21 - _Z7set_nzxPbPKfif)
        .other          _Z7set_nzxPbPKfif,@"STO_CUDA_ENTRY STV_DEFAULT"
_Z7set_nzxPbPKfif:
.text._Z7set_nzxPbPKfif:
        /* <DEDUP_REMOVED lines=10> */
[----:B------:R-:W2:Y:S01]  /*00a0*/  LDCU.64 UR8, c[0x0][0x380] ;  /* 0x00007000ff0877ac */ /* 0x000ea20008000a00 */
[----:B------:R-:W3:Y:S01]  /*00b0*/  LDCU UR6, c[0x0][0x394] ;  /* 0x00007280ff0677ac */ /* 0x000ee20008000800 */
[----:B0-----:R-:W-:-:S06]  /*00c0*/  IMAD.WIDE R2, R5, 0x4, R2 ;  /* 0x0000000405027825 */ /* 0x001fcc00078e0202 */
[----:B-1----:R-:W3:Y:S01]  /*00d0*/  LDG.E R2, desc[UR4][R2.64] ;  /* 0x0000000402027981 */ /* 0x002ee2000c1e1900 */
[----:B--2---:R-:W-:-:S04]  /*00e0*/  IADD3 R4, P1, PT, R5, UR8, RZ ;  /* 0x0000000805047c10 */ /* 0x004fc8000ff3e0ff */
[----:B------:R-:W-:Y:S02]  /*00f0*/  LEA.HI.X.SX32 R5, R5, UR9, 0x1, P1 ;  /* 0x0000000905057c11 */ /* 0x000fe400088f0eff */
[----:B---3--:R-:W-:-:S04]  /*0100*/  FSETP.GT.AND P0, PT, |R2|, UR6, PT ;  /* 0x0000000602007c0b */ /* 0x008fc8000bf04200 */
[----:B------:R-:W-:-:S05]  /*0110*/  SEL R7, RZ, 0x1, !P0 ;  /* 0x00000001ff077807 */ /* 0x000fca0004000000 */
[----:B------:R-:W-:Y:S01]  /*0120*/  STG.E.U8 desc[UR4][R4.64], R7 ;  /* 0x0000000704007986 */ /* 0x000fe2000c101104 */
[----:B------:R-:W-:Y:S05]  /*0130*/  EXIT ;  /* 0x000000000000794d */ /* 0x000fea0003800000 */
.L_x_9:
        /* <DEDUP_REMOVED lines=12> */
.L_x_21:


//--------------------- .text._Z9set_arrayPfif    --------------------------
	.section	.text._Z9set_arrayPfif,"ax",@progbits
	.align	128
        .global         _Z9set_arrayPfif
        .type           _Z9set_arrayPfif,@function
        .size           _Z9set_arrayPfif,(.L_x_22 - _Z9set_arrayPfif)
        .other          _Z9set_arrayPfif,@"STO_CUDA_ENTRY STV_DEFAULT"
_Z9set_arrayPfif:
.text._Z9set_arrayPfif:
        /* <DEDUP_REMOVED lines=10> */
[----:B------:R-:W1:Y:S01]  /*00a0*/  LDC R7, c[0x0][0x38c] ;  /* 0x0000e300ff077b82 */ /* 0x000e620000000800 */
[----:B0-----:R-:W-:-:S05]  /*00b0*/  IMAD.WIDE R2, R5, 0x4, R2 ;  /* 0x0000000405027825 */ /* 0x001fca00078e0202 */
[----:B-1----:R-:W-:Y:S01]  /*00c0*/  STG.E desc[UR4][R2.64], R7 ;  /* 0x0000000702007986 */ /* 0x002fe2000c101904 */
[----:B------:R-:W-:Y:S05]  /*00d0*/  EXIT ;  /* 0x000000000000794d */ /* 0x000fea0003800000 */
.L_x_10:
        /* <DEDUP_REMOVED lines=10> */
.L_x_22:


//--------------------- .text._Z6shrinkPKffPfi    --------------------------
	.section	.text._Z6shrinkPKffPfi,"ax",@progbits
	.align	128
        .global         _Z6shrinkPKffPfi
        .type           _Z6shrinkPKffPfi,@function
        .size           _Z6shrinkPKffPfi,(.L_x_23 - _Z6shrinkPKffPfi)
        .other          _Z6shrinkPKffPfi,@"STO_CUDA_ENTRY STV_DEFAULT"
_Z6shrinkPKffPfi:
.text._Z6shrinkPKffPfi:
        /* <DEDUP_REMOVED lines=12> */
[----:B0-----:R-:W-:-:S05]  /*00c0*/  IMAD.WIDE R2, R7, 0x4, R2 ;  /* 0x0000000407027825 */ /* 0x001fca00078e0202 */
[----:B-1----:R-:W2:Y:S01]  /*00d0*/  LDG.E R6, desc[UR4][R2.64] ;  /* 0x0000000402067981 */ /* 0x002ea2000c1e1900 */
[----:B---3--:R-:W-:-:S04]  /*00e0*/  IMAD.WIDE R4, R7, 0x4, R4 ;  /* 0x0000000407047825 */ /* 0x008fc800078e0204 */
[C---:B--2---:R-:W-:Y:S01]  /*00f0*/  FADD R0, |R6|.reuse, -UR6 ;  /* 0x8000000606007e21 */ /* 0x044fe20008000200 */
[----:B------:R-:W-:-:S04]  /*0100*/  FSETP.GT.AND P0, PT, |R6|, UR6, PT ;  /* 0x0000000606007c0b */ /* 0x000fc8000bf04200 */
[----:B------:R-:W-:-:S05]  /*0110*/  FSEL R7, R0, RZ, P0 ;  /* 0x000000ff00077208 */ /* 0x000fca0000000000 */
[----:B------:R0:W-:Y:S04]  /*0120*/  STG.E desc[UR4][R4.64], R7 ;  /* 0x0000000704007986 */ /* 0x0001e8000c101904 */
[----:B------:R-:W2:Y:S02]  /*0130*/  LDG.E R0, desc[UR4][R2.64] ;  /* 0x0000000402007981 */ /* 0x000ea4000c1e1900 */
[----:B--2---:R-:W-:-:S13]  /*0140*/  FSETP.GEU.AND P0, PT, R0, RZ, PT ;  /* 0x000000ff0000720b */ /* 0x004fda0003f0e000 */
[----:B0-----:R-:W-:Y:S05]  /*0150*/  @P0 EXIT ;  /* 0x000000000000094d */ /* 0x001fea0003800000 */
[----:B------:R-:W-:-:S05]  /*0160*/  FADD R7, -R7, -RZ ;  /* 0x800000ff07077221 */ /* 0x000fca0000000100 */
[----:B------:R-:W-:Y:S01]  /*0170*/  STG.E desc[UR4][R4.64], R7 ;  /* 0x0000000704007986 */ /* 0x000fe2000c101904 */
[----:B------:R-:W-:Y:S05]  /*0180*/  EXIT ;  /* 0x000000000000794d */ /* 0x000fea0003800000 */
.L_x_11:
        /* <DEDUP_REMOVED lines=15> */
.L_x_23:


//--------------------- .nv.shared.reserved.0     --------------------------
	.section	.nv.shared.reserved.0,"aw",@nobits
	.weak		__nv_reservedSMEM_offset_0_alias
	.size		__nv_reservedSMEM_offset_0_alias, 0, 64
	.other		__nv_reservedSMEM_offset_0_alias,@"STO_CUDA_RESERVED_SHARED STV_DEFAULT"
__nv_reservedSMEM_offset_0_alias:
	.zero		0
	.zero		64


//--------------------- .nv.constant0._Z8sign_minPKfPfi --------------------------
	.section	.nv.constant0._Z8sign_minPKfPfi,"a",@progbits
	.sectionflags	@""
	.align	4
.nv.constant0._Z8sign_minPKfPfi:
	.zero		916


//--------------------- .nv.constant0._Z4xbztPKffS0_S0_Pfi --------------------------
	.section	.nv.constant0._Z4xbztPKffS0_S0_Pfi,"a",@progbits
	.sectionflags	@""
	.align	4
.nv.constant0._Z4xbztPKffS0_S0_Pfi:
	.zero		940


//--------------------- .nv.constant0._Z4btzxfPKfS0_S0_Pfi --------------------------
	.section	.nv.constant0._Z4btzxfPKfS0_S0_Pfi,"a",@progbits
	.sectionflags	@""
	.align	4
.nv.constant0._Z4btzxfPKfS0_S0_Pfi:
	.zero		940


//--------------------- .nv.constant0._Z16calculate_lambdaPKffS0_S0_S0_Pfi --------------------------
	.section	.nv.constant0._Z16calculate_lambdaPKffS0_S0_S0_Pfi,"a",@progbits
	.sectionflags	@""
	.align	4
.nv.constant0._Z16calculate_lambdaPKffS0_S0_S0_Pfi:
	.zero		948


//--------------------- .nv.constant0._Z7manyOpsfPKfS0_S0_S0_Pfi --------------------------
	.section	.nv.constant0._Z7manyOpsfPKfS0_S0_S0_Pfi,"a",@progbits
	.sectionflags	@""
	.align	4
.nv.constant0._Z7manyOpsfPKfS0_S0_S0_Pfi:
	.zero		948


//--------------------- .nv.constant0._Z15scale_sub_arrayPKffS0_S0_Pfi --------------------------
	.section	.nv.constant0._Z15scale_sub_arrayPKffS0_S0_Pfi,"a",@progbits
	.sectionflags	@""
	.align	4
.nv.constant0._Z15scale_sub_arrayPKffS0_S0_Pfi:
	.zero		940


//--------------------- .nv.constant0._Z19calculate_inner_valPKffS0_Pfi --------------------------
	.section	.nv.constant0._Z19calculate_inner_valPKffS0_Pfi,"a",@progbits
	.sectionflags	@""
	.align	4
.nv.constant0._Z19calculate_inner_valPKffS0_Pfi:
	.zero		932


//--------------------- .nv.constant0._Z10add_arraysPKfS0_Pfi --------------------------
	.section	.nv.constant0._Z10add_arraysPKfS0_Pfi,"a",@progbits
	.sectionflags	@""
	.align	4
.nv.constant0._Z10add_arraysPKfS0_Pfi:
	.zero		924


//--------------------- .nv.constant0._Z11scale_arrayPKfifPf --------------------------
	.section	.nv.constant0._Z11scale_arrayPKfifPf,"a",@progbits
	.sectionflags	@""
	.align	4
.nv.constant0._Z11scale_arrayPKfifPf:
	.zero		920


//--------------------- .nv.constant0._Z7set_nzxPbPKfif --------------------------
	.section	.nv.constant0._Z7set_nzxPbPKfif,"a",@progbits
	.sectionflags	@""
	.align	4
.nv.constant0._Z7set_nzxPbPKfif:
	.zero		920


//--------------------- .nv.constant0._Z9set_arrayPfif --------------------------
	.section	.nv.constant0._Z9set_arrayPfif,"a",@progbits
	.sectionflags	@""
	.align	4
.nv.constant0._Z9set_arrayPfif:
	.zero		912


//--------------------- .nv.constant0._Z6shrinkPKffPfi --------------------------
	.section	.nv.constant0._Z6shrinkPKffPfi,"a",@progbits
	.sectionflags	@""
	.align	4
.nv.constant0._Z6shrinkPKffPfi:
	.zero		924


//--------------------- SYMBOLS --------------------------

	.type		.nv.reservedSmem.offset0,@object
	.size		.nv.reservedSmem.offset0,0x4
